	.target	sm_100a

	.elftype	@"ET_EXEC"


//--------------------- .note.nv.tkinfo           --------------------------
	.section	.note.nv.tkinfo,"",@"SHT_NOTE"
	.sectionflags	@"SHF_NOTE_NV_TKINFO"
	.tkinfo
        /*0018*/ 	.word	0x00000002
        /*0030*/ 	.string	""
        /*0030*/ 	.string	"ptxas"
        /*0030*/ 	.string	"Cuda compilation tools, release 13.0, V13.0.88"
        /*0030*/ 	.string	"Build cuda_13.0.r13.0/compiler.36424714_0"
        /*0030*/ 	.string	"-arch sm_100a -m 64 "



//--------------------- .note.nv.cuinfo           --------------------------
	.section	.note.nv.cuinfo,"",@"SHT_NOTE"
	.sectionflags	@"SHF_NOTE_NV_CUINFO"
        /*0018*/ 	.short	0x0002
        /*001a*/ 	.short	0x0064
        /*001c*/ 	.short	0x0082
	.zero		2


//--------------------- .nv.info                  --------------------------
	.section	.nv.info,"",@"SHT_CUDA_INFO"
	.align	4


	//----- nvinfo : EIATTR_REGCOUNT
	.align		4
        /*0000*/ 	.byte	0x04, 0x2f
        /*0002*/ 	.short	(.L_19 - .L_18)
	.align		4
.L_18:
        /*0004*/ 	.word	index@(_ZN7cutlass13device_kernelINS_4gemm6kernel13GemmUniversalIN4cute5tupleIJiiiiEEENS1_10collective13CollectiveMmaINS1_35MainloopSm100TmaUmmaWarpSpecializedILi4ELi2ELi4ENS5_IJNS4_1CILi2EEENSA_ILi1EEESC_EEEEENS5_IJNSA_ILi64EEENSA_ILi256EEESF_EEENS_6half_tENS5_IJlSC_lEEESI_SJ_NS4_8TiledMMAINS4_8MMA_AtomIJNS4_20SM100_MMA_F16BF16_SSISI_SI_fLi64ELi256ELNS4_4UMMA5MajorE0ELSO_0ELNSN_7ScaleInE0ELSP_0EEEEEENS4_6LayoutINS5_IJSC_SC_SC_EEENS5_IJNSA_ILi0EEESU_SU_EEEEENS5_IJNS4_10UnderscoreESX_SX_EEEEENS4_13SM90_TMA_LOADENS4_14ComposedLayoutINS4_7SwizzleILi3ELi4ELi3EEENS4_18smem_ptr_flag_bitsILi16EEENSS_INS5_IJNSA_ILi8EEESF_EEENS5_IJSF_SC_EEEEEEEvNS4_8identityENS4_23SM90_TMA_LOAD_MULTICASTES1A_vS1B_EENS_8epilogue10collective18CollectiveEpilogueINS1E_23Sm100TmaWarpSpecializedILi4ELi2ELi32ELb1ELb0EEEJSH_NS5_IJNSS_ISF_SC_EES1J_EEESI_SJ_SI_SJ_NS1E_6fusion15FusionCallbacksIS1I_NS1L_17LinearCombinationISI_fSI_fLNS_15FloatRoundStyleE2EEESH_S1K_JEEENS4_5SM1004TMEM4LOAD26SM100_TMEM_LOAD_16dp256b8xES10_S1A_NS4_17SM75_U32x4_LDSM_NENS4_14SM90_TMA_STOREES1A_NS4_17SM90_U32x4_STSM_NENS4_39AutoVectorizingCopyWithAssumedAlignmentILi128EEEEEEvvEEEEvNT_6ParamsE)
        /*0008*/ 	.word	0x0000007a


	//----- nvinfo : EIATTR_FRAME_SIZE
	.align		4
.L_19:
        /*000c*/ 	.byte	0x04, 0x11
        /*000e*/ 	.short	(.L_21 - .L_20)
	.align		4
.L_20:
        /*0010*/ 	.word	index@($__internal_2_$__cuda_sm10x_tcgen05_guardrail_trap_unallocated_columns_being_dealloced)
        /*0014*/ 	.word	0x00000000


	//----- nvinfo : EIATTR_FRAME_SIZE
	.align		4
.L_21:
        /*0018*/ 	.byte	0x04, 0x11
        /*001a*/ 	.short	(.L_23 - .L_22)
	.align		4
.L_22:
        /*001c*/ 	.word	index@($__internal_1_$__cuda_sm10x_tcgen05_guardrail_trap_phase_invalid_during_alloc)
        /*0020*/ 	.word	0x00000000


	//----- nvinfo : EIATTR_FRAME_SIZE
	.align		4
.L_23:
        /*0024*/ 	.byte	0x04, 0x11
        /*0026*/ 	.short	(.L_25 - .L_24)
	.align		4
.L_24:
        /*0028*/ 	.word	index@($__internal_0_$__cuda_sm10x_tcgen05_guardrail_trap_col_being_dealloced_not_returned_by_alloc)
        /*002c*/ 	.word	0x00000000


	//----- nvinfo : EIATTR_FRAME_SIZE
	.align		4
.L_25:
        /*0030*/ 	.byte	0x04, 0x11
        /*0032*/ 	.short	(.L_27 - .L_26)
	.align		4
.L_26:
        /*0034*/ 	.word	index@(_ZN7cutlass13device_kernelINS_4gemm6kernel13GemmUniversalIN4cute5tupleIJiiiiEEENS1_10collective13CollectiveMmaINS1_35MainloopSm100TmaUmmaWarpSpecializedILi4ELi2ELi4ENS5_IJNS4_1CILi2EEENSA_ILi1EEESC_EEEEENS5_IJNSA_ILi64EEENSA_ILi256EEESF_EEENS_6half_tENS5_IJlSC_lEEESI_SJ_NS4_8TiledMMAINS4_8MMA_AtomIJNS4_20SM100_MMA_F16BF16_SSISI_SI_fLi64ELi256ELNS4_4UMMA5MajorE0ELSO_0ELNSN_7ScaleInE0ELSP_0EEEEEENS4_6LayoutINS5_IJSC_SC_SC_EEENS5_IJNSA_ILi0EEESU_SU_EEEEENS5_IJNS4_10UnderscoreESX_SX_EEEEENS4_13SM90_TMA_LOADENS4_14ComposedLayoutINS4_7SwizzleILi3ELi4ELi3EEENS4_18smem_ptr_flag_bitsILi16EEENSS_INS5_IJNSA_ILi8EEESF_EEENS5_IJSF_SC_EEEEEEEvNS4_8identityENS4_23SM90_TMA_LOAD_MULTICASTES1A_vS1B_EENS_8epilogue10collective18CollectiveEpilogueINS1E_23Sm100TmaWarpSpecializedILi4ELi2ELi32ELb1ELb0EEEJSH_NS5_IJNSS_ISF_SC_EES1J_EEESI_SJ_SI_SJ_NS1E_6fusion15FusionCallbacksIS1I_NS1L_17LinearCombinationISI_fSI_fLNS_15FloatRoundStyleE2EEESH_S1K_JEEENS4_5SM1004TMEM4LOAD26SM100_TMEM_LOAD_16dp256b8xES10_S1A_NS4_17SM75_U32x4_LDSM_NENS4_14SM90_TMA_STOREES1A_NS4_17SM90_U32x4_STSM_NENS4_39AutoVectorizingCopyWithAssumedAlignmentILi128EEEEEEvvEEEEvNT_6ParamsE)
        /*0038*/ 	.word	0x00000000


	//----- nvinfo : EIATTR_MIN_STACK_SIZE
	.align		4
.L_27:
        /*003c*/ 	.byte	0x04, 0x12
        /*003e*/ 	.short	(.L_29 - .L_28)
	.align		4
.L_28:
        /*0040*/ 	.word	index@(_ZN7cutlass13device_kernelINS_4gemm6kernel13GemmUniversalIN4cute5tupleIJiiiiEEENS1_10collective13CollectiveMmaINS1_35MainloopSm100TmaUmmaWarpSpecializedILi4ELi2ELi4ENS5_IJNS4_1CILi2EEENSA_ILi1EEESC_EEEEENS5_IJNSA_ILi64EEENSA_ILi256EEESF_EEENS_6half_tENS5_IJlSC_lEEESI_SJ_NS4_8TiledMMAINS4_8MMA_AtomIJNS4_20SM100_MMA_F16BF16_SSISI_SI_fLi64ELi256ELNS4_4UMMA5MajorE0ELSO_0ELNSN_7ScaleInE0ELSP_0EEEEEENS4_6LayoutINS5_IJSC_SC_SC_EEENS5_IJNSA_ILi0EEESU_SU_EEEEENS5_IJNS4_10UnderscoreESX_SX_EEEEENS4_13SM90_TMA_LOADENS4_14ComposedLayoutINS4_7SwizzleILi3ELi4ELi3EEENS4_18smem_ptr_flag_bitsILi16EEENSS_INS5_IJNSA_ILi8EEESF_EEENS5_IJSF_SC_EEEEEEEvNS4_8identityENS4_23SM90_TMA_LOAD_MULTICASTES1A_vS1B_EENS_8epilogue10collective18CollectiveEpilogueINS1E_23Sm100TmaWarpSpecializedILi4ELi2ELi32ELb1ELb0EEEJSH_NS5_IJNSS_ISF_SC_EES1J_EEESI_SJ_SI_SJ_NS1E_6fusion15FusionCallbacksIS1I_NS1L_17LinearCombinationISI_fSI_fLNS_15FloatRoundStyleE2EEESH_S1K_JEEENS4_5SM1004TMEM4LOAD26SM100_TMEM_LOAD_16dp256b8xES10_S1A_NS4_17SM75_U32x4_LDSM_NENS4_14SM90_TMA_STOREES1A_NS4_17SM90_U32x4_STSM_NENS4_39AutoVectorizingCopyWithAssumedAlignmentILi128EEEEEEvvEEEEvNT_6ParamsE)
        /*0044*/ 	.word	0x00000000
.L_29:


//--------------------- .nv.compat                --------------------------
	.section	.nv.compat,"",@"SHT_CUDA_COMPAT_INFO"
	.align	4
        /*0000*/ 	.byte	0x02, 0x09, 0x01, 0x00, 0x02, 0x02, 0x02, 0x00, 0x02, 0x05, 0x05, 0x00, 0x03, 0x07, 0x01, 0x01
        /*0010*/ 	.byte	0x02, 0x03, 0x01, 0x00, 0x02, 0x06, 0x01, 0x00, 0x04, 0x0b, 0x08, 0x00, 0x09, 0x00, 0x00, 0x00
        /*0020*/ 	.byte	0x00, 0x00, 0x00, 0x00


//--------------------- .nv.info._ZN7cutlass13device_kernelINS_4gemm6kernel13GemmUniversalIN4cute5tupleIJiiiiEEENS1_10collective13CollectiveMmaINS1_35MainloopSm100TmaUmmaWarpSpecializedILi4ELi2ELi4ENS5_IJNS4_1CILi2EEENSA_ILi1EEESC_EEEEENS5_IJNSA_ILi64EEENSA_ILi256EEESF_EEENS_6half_tENS5_IJlSC_lEEESI_SJ_NS4_8TiledMMAINS4_8MMA_AtomIJNS4_20SM100_MMA_F16BF16_SSISI_SI_fLi64ELi256ELNS4_4UMMA5MajorE0ELSO_0ELNSN_7ScaleInE0ELSP_0EEEEEENS4_6LayoutINS5_IJSC_SC_SC_EEENS5_IJNSA_ILi0EEESU_SU_EEEEENS5_IJNS4_10UnderscoreESX_SX_EEEEENS4_13SM90_TMA_LOADENS4_14ComposedLayoutINS4_7SwizzleILi3ELi4ELi3EEENS4_18smem_ptr_flag_bitsILi16EEENSS_INS5_IJNSA_ILi8EEESF_EEENS5_IJSF_SC_EEEEEEEvNS4_8identityENS4_23SM90_TMA_LOAD_MULTICASTES1A_vS1B_EENS_8epilogue10collective18CollectiveEpilogueINS1E_23Sm100TmaWarpSpecializedILi4ELi2ELi32ELb1ELb0EEEJSH_NS5_IJNSS_ISF_SC_EES1J_EEESI_SJ_SI_SJ_NS1E_6fusion15FusionCallbacksIS1I_NS1L_17LinearCombinationISI_fSI_fLNS_15FloatRoundStyleE2EEESH_S1K_JEEENS4_5SM1004TMEM4LOAD26SM100_TMEM_LOAD_16dp256b8xES10_S1A_NS4_17SM75_U32x4_LDSM_NENS4_14SM90_TMA_STOREES1A_NS4_17SM90_U32x4_STSM_NENS4_39AutoVectorizingCopyWithAssumedAlignmentILi128EEEEEEvvEEEEvNT_6ParamsE --------------------------
	.section	.nv.info._ZN7cutlass13device_kernelINS_4gemm6kernel13GemmUniversalIN4cute5tupleIJiiiiEEENS1_10collective13CollectiveMmaINS1_35MainloopSm100TmaUmmaWarpSpecializedILi4ELi2ELi4ENS5_IJNS4_1CILi2EEENSA_ILi1EEESC_EEEEENS5_IJNSA_ILi64EEENSA_ILi256EEESF_EEENS_6half_tENS5_IJlSC_lEEESI_SJ_NS4_8TiledMMAINS4_8MMA_AtomIJNS4_20SM100_MMA_F16BF16_SSISI_SI_fLi64ELi256ELNS4_4UMMA5MajorE0ELSO_0ELNSN_7ScaleInE0ELSP_0EEEEEENS4_6LayoutINS5_IJSC_SC_SC_EEENS5_IJNSA_ILi0EEESU_SU_EEEEENS5_IJNS4_10UnderscoreESX_SX_EEEEENS4_13SM90_TMA_LOADENS4_14ComposedLayoutINS4_7SwizzleILi3ELi4ELi3EEENS4_18smem_ptr_flag_bitsILi16EEENSS_INS5_IJNSA_ILi8EEESF_EEENS5_IJSF_SC_EEEEEEEvNS4_8identityENS4_23SM90_TMA_LOAD_MULTICASTES1A_vS1B_EENS_8epilogue10collective18CollectiveEpilogueINS1E_23Sm100TmaWarpSpecializedILi4ELi2ELi32ELb1ELb0EEEJSH_NS5_IJNSS_ISF_SC_EES1J_EEESI_SJ_SI_SJ_NS1E_6fusion15FusionCallbacksIS1I_NS1L_17LinearCombinationISI_fSI_fLNS_15FloatRoundStyleE2EEESH_S1K_JEEENS4_5SM1004TMEM4LOAD26SM100_TMEM_LOAD_16dp256b8xES10_S1A_NS4_17SM75_U32x4_LDSM_NENS4_14SM90_TMA_STOREES1A_NS4_17SM90_U32x4_STSM_NENS4_39AutoVectorizingCopyWithAssumedAlignmentILi128EEEEEEvvEEEEvNT_6ParamsE,"",@"SHT_CUDA_INFO"
	.sectionflags	@""
	.align	4


	//----- nvinfo : EIATTR_CUDA_API_VERSION
	.align		4
        /*0000*/ 	.byte	0x04, 0x37
        /*0002*/ 	.short	(.L_31 - .L_30)
.L_30:
        /*0004*/ 	.word	0x00000082


	//----- nvinfo : EIATTR_KPARAM_INFO
	.align		4
.L_31:
        /*0008*/ 	.byte	0x04, 0x17
        /*000a*/ 	.short	(.L_33 - .L_32)
.L_32:
        /*000c*/ 	.word	0x00000000
        /*0010*/ 	.short	0x0000
        /*0012*/ 	.short	0x0000
        /*0014*/ 	.byte	0x00, 0xf0, 0x01, 0x20


	//----- nvinfo : EIATTR_AT_ENTRY_FRAGMENTS
	.align		4
.L_33:
        /*0018*/ 	.byte	0x04, 0x4f
        /*001a*/ 	.short	(.L_35 - .L_34)


	//   ....[0]....
.L_34:
        /*001c*/ 	.word	0x00000006


	//----- nvinfo : EIATTR_RESERVED_SMEM_USED
	.align		4
.L_35:
        /*0020*/ 	.byte	0x01, 0x41
	.zero		2


	//----- nvinfo : EIATTR_SPARSE_MMA_MASK
	.align		4
        /*0024*/ 	.byte	0x03, 0x50
        /*0026*/ 	.short	0x0000


	//----- nvinfo : EIATTR_TCGEN05_1CTA_USED
	.align		4
        /*0028*/ 	.byte	0x01, 0x51
	.zero		2


	//----- nvinfo : EIATTR_MAXREG_COUNT
	.align		4
        /*002c*/ 	.byte	0x03, 0x1b
        /*002e*/ 	.short	0x00ff


	//----- nvinfo : EIATTR_NUM_BARRIERS
	.align		4
        /*0030*/ 	.byte	0x02, 0x4c
        /*0032*/ 	.byte	0x07
	.zero		1


	//----- nvinfo : EIATTR_EXTERNS
	.align		4
        /*0034*/ 	.byte	0x04, 0x0f
        /*0036*/ 	.short	(.L_37 - .L_36)


	//   ....[0]....
	.align		4
.L_36:
        /*0038*/ 	.word	index@(__assertfail)


	//----- nvinfo : EIATTR_MERCURY_ISA_VERSION
	.align		4
.L_37:
        /*003c*/ 	.byte	0x03, 0x5f
        /*003e*/ 	.short	0x0101


	//----- nvinfo : EIATTR_INT_WARP_WIDE_INSTR_OFFSETS
	.align		4
        /*0040*/ 	.byte	0x04, 0x31
        /*0042*/ 	.short	(.L_39 - .L_38)


	//   ....[0]....
.L_38:
        /*0044*/ 	.word	0x00003d10


	//   ....[1]....
        /*0048*/ 	.word	0x00003d30


	//   ....[2]....
        /*004c*/ 	.word	0x00003d60


	//   ....[3]....
        /*0050*/ 	.word	0x00004970


	//   ....[4]....
        /*0054*/ 	.word	0x000049d0


	//   ....[5]....
        /*0058*/ 	.word	0x00004ab0


	//   ....[6]....
        /*005c*/ 	.word	0x00004b30


	//   ....[7]....
        /*0060*/ 	.word	0x00004c20


	//   ....[8]....
        /*0064*/ 	.word	0x00004cb0


	//   ....[9]....
        /*0068*/ 	.word	0x00004da0


	//   ....[10]....
        /*006c*/ 	.word	0x00004e50


	//----- nvinfo : EIATTR_COOP_GROUP_MASK_REGIDS
	.align		4
.L_39:
        /*0070*/ 	.byte	0x04, 0x29
        /*0072*/ 	.short	(.L_41 - .L_40)


	//   ....[0]....
.L_40:
        /*0074*/ 	.word	0xffffffff


	//   ....[1]....
        /*0078*/ 	.word	0xffffffff


	//   ....[2]....
        /*007c*/ 	.word	0xffffffff


	//   ....[3]....
        /*0080*/ 	.word	0xffffffff


	//   ....[4]....
        /*0084*/ 	.word	0xffffffff


	//   ....[5]....
        /*0088*/ 	.word	0xffffffff


	//   ....[6]....
        /*008c*/ 	.word	0xffffffff


	//   ....[7]....
        /*0090*/ 	.word	0xffffffff


	//   ....[8]....
        /*0094*/ 	.word	0xffffffff


	//   ....[9]....
        /*0098*/ 	.word	0xffffffff


	//   ....[10]....
        /*009c*/ 	.word	0xffffffff


	//   ....[11]....
        /*00a0*/ 	.word	0xffffffff


	//   ....[12]....
        /*00a4*/ 	.word	0xffffffff


	//   ....[13]....
        /*00a8*/ 	.word	0xffffffff


	//----- nvinfo : EIATTR_COOP_GROUP_INSTR_OFFSETS
	.align		4
.L_41:
        /*00ac*/ 	.byte	0x04, 0x28
        /*00ae*/ 	.short	(.L_43 - .L_42)


	//   ....[0]....
.L_42:
        /*00b0*/ 	.word	0x00000080


	//   ....[1]....
        /*00b4*/ 	.word	0x000004f0


	//   ....[2]....
        /*00b8*/ 	.word	0x00000690


	//   ....[3]....
        /*00bc*/ 	.word	0x00000830


	//   ....[4]....
        /*00c0*/ 	.word	0x00000930


	//   ....[5]....
        /*00c4*/ 	.word	0x00000aa0


	//   ....[6]....
        /*00c8*/ 	.word	0x00000c40


	//   ....[7]....
        /*00cc*/ 	.word	0x00000df0


	//   ....[8]....
        /*00d0*/ 	.word	0x00002010


	//   ....[9]....
        /*00d4*/ 	.word	0x00002f00


	//   ....[10]....
        /*00d8*/ 	.word	0x00003110


	//   ....[11]....
        /*00dc*/ 	.word	0x00003140


	//   ....[12]....
        /*00e0*/ 	.word	0x00003bf0


	//   ....[13]....
        /*00e4*/ 	.word	0x00003e20


	//----- nvinfo : EIATTR_VRC_CTA_INIT_COUNT
	.align		4
.L_43:
        /*00e8*/ 	.byte	0x02, 0x4a
        /*00ea*/ 	.byte	0x80
	.zero		1


	//----- nvinfo : EIATTR_SYSCALL_OFFSETS
	.align		4
        /*00ec*/ 	.byte	0x04, 0x46
        /*00ee*/ 	.short	(.L_45 - .L_44)


	//   ....[0]....
.L_44:
        /*00f0*/ 	.word	0x00005ae0


	//   ....[1]....
        /*00f4*/ 	.word	0x00005bd0


	//   ....[2]....
        /*00f8*/ 	.word	0x00006440


	//   ....[3]....
        /*00fc*/ 	.word	0x00007100


	//   ....[4]....
        /*0100*/ 	.word	0x00007d70


	//   ....[5]....
        /*0104*/ 	.word	0x000089d0


	//----- nvinfo : EIATTR_MBARRIER_INSTR_OFFSETS
	.align		4
.L_45:
        /*0108*/ 	.byte	0x04, 0x39
        /*010a*/ 	.short	(.L_47 - .L_46)


	//   ....[0]....
.L_46:
        /*010c*/ 	.word	0x00000600
        /*0110*/ 	.word	0x000000ff
        /*0114*/ 	.word	0x00000000
        /*0118*/ 	.short	0x0100
        /*011a*/ 	.byte	0x04
	.zero		1


	//   ....[1]....
        /*011c*/ 	.word	0x00000610
        /*0120*/ 	.word	0x000000ff
        /*0124*/ 	.word	0x00000020
        /*0128*/ 	.short	0x0100
        /*012a*/ 	.byte	0x04
	.zero		1


	//   ....[2]....
        /*012c*/ 	.word	0x00000620
        /*0130*/ 	.word	0x000000ff
        /*0134*/ 	.word	0x00000008
        /*0138*/ 	.short	0x0100
        /*013a*/ 	.byte	0x04
	.zero		1


	//   ....[3]....
        /*013c*/ 	.word	0x00000630
        /*0140*/ 	.word	0x000000ff
        /*0144*/ 	.word	0x00000028
        /*0148*/ 	.short	0x0100
        /*014a*/ 	.byte	0x04
	.zero		1


	//   ....[4]....
        /*014c*/ 	.word	0x00000640
        /*0150*/ 	.word	0x000000ff
        /*0154*/ 	.word	0x00000010
        /*0158*/ 	.short	0x0100
        /*015a*/ 	.byte	0x04
	.zero		1


	//   ....[5]....
        /*015c*/ 	.word	0x00000650
        /*0160*/ 	.word	0x000000ff
        /*0164*/ 	.word	0x00000030
        /*0168*/ 	.short	0x0100
        /*016a*/ 	.byte	0x04
	.zero		1


	//   ....[6]....
        /*016c*/ 	.word	0x00000660
        /*0170*/ 	.word	0x000000ff
        /*0174*/ 	.word	0x00000018
        /*0178*/ 	.short	0x0100
        /*017a*/ 	.byte	0x04
	.zero		1


	//   ....[7]....
        /*017c*/ 	.word	0x00000670
        /*0180*/ 	.word	0x000000ff
        /*0184*/ 	.word	0x00000038
        /*0188*/ 	.short	0x0100
        /*018a*/ 	.byte	0x04
	.zero		1


	//   ....[8]....
        /*018c*/ 	.word	0x000007a0
        /*0190*/ 	.word	0x000000ff
        /*0194*/ 	.word	0x00000040
        /*0198*/ 	.short	0x0100
        /*019a*/ 	.byte	0x04
	.zero		1


	//   ....[9]....
        /*019c*/ 	.word	0x000007b0
        /*01a0*/ 	.word	0x000000ff
        /*01a4*/ 	.word	0x00000060
        /*01a8*/ 	.short	0x0100
        /*01aa*/ 	.byte	0x04
	.zero		1


	//   ....[10]....
        /*01ac*/ 	.word	0x000007c0
        /*01b0*/ 	.word	0x000000ff
        /*01b4*/ 	.word	0x00000048
        /*01b8*/ 	.short	0x0100
        /*01ba*/ 	.byte	0x04
	.zero		1


	//   ....[11]....
        /*01bc*/ 	.word	0x000007d0
        /*01c0*/ 	.word	0x000000ff
        /*01c4*/ 	.word	0x00000068
        /*01c8*/ 	.short	0x0100
        /*01ca*/ 	.byte	0x04
	.zero		1


	//   ....[12]....
        /*01cc*/ 	.word	0x000007e0
        /*01d0*/ 	.word	0x000000ff
        /*01d4*/ 	.word	0x00000050
        /*01d8*/ 	.short	0x0100
        /*01da*/ 	.byte	0x04
	.zero		1


	//   ....[13]....
        /*01dc*/ 	.word	0x000007f0
        /*01e0*/ 	.word	0x000000ff
        /*01e4*/ 	.word	0x00000070
        /*01e8*/ 	.short	0x0100
        /*01ea*/ 	.byte	0x04
	.zero		1


	//   ....[14]....
        /*01ec*/ 	.word	0x00000800
        /*01f0*/ 	.word	0x000000ff
        /*01f4*/ 	.word	0x00000058
        /*01f8*/ 	.short	0x0100
        /*01fa*/ 	.byte	0x04
	.zero		1


	//   ....[15]....
        /*01fc*/ 	.word	0x00000810
        /*0200*/ 	.word	0x000000ff
        /*0204*/ 	.word	0x00000078
        /*0208*/ 	.short	0x0100
        /*020a*/ 	.byte	0x04
	.zero		1


	//   ....[16]....
        /*020c*/ 	.word	0x00000900
        /*0210*/ 	.word	0x000000ff
        /*0214*/ 	.word	0x00000080
        /*0218*/ 	.short	0x0100
        /*021a*/ 	.byte	0x06
	.zero		1


	//   ....[17]....
        /*021c*/ 	.word	0x00000910
        /*0220*/ 	.word	0x000000ff
        /*0224*/ 	.word	0x00000088
        /*0228*/ 	.short	0x0100
        /*022a*/ 	.byte	0x06
	.zero		1


	//   ....[18]....
        /*022c*/ 	.word	0x00000a50
        /*0230*/ 	.word	0x000000ff
        /*0234*/ 	.word	0x00000090
        /*0238*/ 	.short	0x0100
        /*023a*/ 	.byte	0x06
	.zero		1


	//   ....[19]....
        /*023c*/ 	.word	0x00000a60
        /*0240*/ 	.word	0x000000ff
        /*0244*/ 	.word	0x000000a0
        /*0248*/ 	.short	0x0100
        /*024a*/ 	.byte	0x06
	.zero		1


	//   ....[20]....
        /*024c*/ 	.word	0x00000a70
        /*0250*/ 	.word	0x000000ff
        /*0254*/ 	.word	0x00000098
        /*0258*/ 	.short	0x0100
        /*025a*/ 	.byte	0x06
	.zero		1


	//   ....[21]....
        /*025c*/ 	.word	0x00000a80
        /*0260*/ 	.word	0x000000ff
        /*0264*/ 	.word	0x000000a8
        /*0268*/ 	.short	0x0100
        /*026a*/ 	.byte	0x06
	.zero		1


	//   ....[22]....
        /*026c*/ 	.word	0x00000bb0
        /*0270*/ 	.word	0x000000ff
        /*0274*/ 	.word	0x000000b0
        /*0278*/ 	.short	0x0100
        /*027a*/ 	.byte	0x04
	.zero		1


	//   ....[23]....
        /*027c*/ 	.word	0x00000bc0
        /*0280*/ 	.word	0x000000ff
        /*0284*/ 	.word	0x000000d0
        /*0288*/ 	.short	0x0100
        /*028a*/ 	.byte	0x04
	.zero		1


	//   ....[24]....
        /*028c*/ 	.word	0x00000bd0
        /*0290*/ 	.word	0x000000ff
        /*0294*/ 	.word	0x000000b8
        /*0298*/ 	.short	0x0100
        /*029a*/ 	.byte	0x04
	.zero		1


	//   ....[25]....
        /*029c*/ 	.word	0x00000be0
        /*02a0*/ 	.word	0x000000ff
        /*02a4*/ 	.word	0x000000d8
        /*02a8*/ 	.short	0x0100
        /*02aa*/ 	.byte	0x04
	.zero		1


	//   ....[26]....
        /*02ac*/ 	.word	0x00000bf0
        /*02b0*/ 	.word	0x000000ff
        /*02b4*/ 	.word	0x000000c0
        /*02b8*/ 	.short	0x0100
        /*02ba*/ 	.byte	0x04
	.zero		1


	//   ....[27]....
        /*02bc*/ 	.word	0x00000c00
        /*02c0*/ 	.word	0x000000ff
        /*02c4*/ 	.word	0x000000e0
        /*02c8*/ 	.short	0x0100
        /*02ca*/ 	.byte	0x04
	.zero		1


	//   ....[28]....
        /*02cc*/ 	.word	0x00000c10
        /*02d0*/ 	.word	0x000000ff
        /*02d4*/ 	.word	0x000000c8
        /*02d8*/ 	.short	0x0100
        /*02da*/ 	.byte	0x04
	.zero		1


	//   ....[29]....
        /*02dc*/ 	.word	0x00000c20
        /*02e0*/ 	.word	0x000000ff
        /*02e4*/ 	.word	0x000000e8
        /*02e8*/ 	.short	0x0100
        /*02ea*/ 	.byte	0x04
	.zero		1


	//   ....[30]....
        /*02ec*/ 	.word	0x00000d10
        /*02f0*/ 	.word	0x000000ff
        /*02f4*/ 	.word	0x000000f0
        /*02f8*/ 	.short	0x0100
        /*02fa*/ 	.byte	0x04
	.zero		1


	//   ....[31]....
        /*02fc*/ 	.word	0x00000d20
        /*0300*/ 	.word	0x000000ff
        /*0304*/ 	.word	0x00000100
        /*0308*/ 	.short	0x0100
        /*030a*/ 	.byte	0x04
	.zero		1


	//   ....[32]....
        /*030c*/ 	.word	0x00000d30
        /*0310*/ 	.word	0x000000ff
        /*0314*/ 	.word	0x000000f8
        /*0318*/ 	.short	0x0100
        /*031a*/ 	.byte	0x04
	.zero		1


	//   ....[33]....
        /*031c*/ 	.word	0x00000d40
        /*0320*/ 	.word	0x000000ff
        /*0324*/ 	.word	0x00000108
        /*0328*/ 	.short	0x0100
        /*032a*/ 	.byte	0x04
	.zero		1


	//   ....[34]....
        /*032c*/ 	.word	0x000018b0
        /*0330*/ 	.word	0x00000000
        /*0334*/ 	.word	0x00000100
        /*0338*/ 	.short	0x010a
        /*033a*/ 	.byte	0xff
	.zero		1


	//   ....[35]....
        /*033c*/ 	.word	0x000018d0
        /*0340*/ 	.word	0x00000000
        /*0344*/ 	.word	0x000000f0
        /*0348*/ 	.short	0x0101
        /*034a*/ 	.byte	0xff
	.zero		1


	//   ....[36]....
        /*034c*/ 	.word	0x00001990
        /*0350*/ 	.word	0x000000ff
        /*0354*/ 	.word	0x00000020
        /*0358*/ 	.short	0x010a
        /*035a*/ 	.byte	0x04
	.zero		1


	//   ....[37]....
        /*035c*/ 	.word	0x00001a10
        /*0360*/ 	.word	0x000000ff
        /*0364*/ 	.word	0x00000020
        /*0368*/ 	.short	0x010a
        /*036a*/ 	.byte	0x21
	.zero		1


	//   ....[38]....
        /*036c*/ 	.word	0x00001ba0
        /*0370*/ 	.word	0x000000ff
        /*0374*/ 	.word	0x00000020
        /*0378*/ 	.short	0x010a
        /*037a*/ 	.byte	0x08
	.zero		1


	//   ....[39]....
        /*037c*/ 	.word	0x00001cd0
        /*0380*/ 	.word	0x000000ff
        /*0384*/ 	.word	0x00000088
        /*0388*/ 	.short	0x0101
        /*038a*/ 	.byte	0x07
	.zero		1


	//   ....[40]....
        /*038c*/ 	.word	0x00001cf0
        /*0390*/ 	.word	0x000000ff
        /*0394*/ 	.word	0x00000020
        /*0398*/ 	.short	0x010a
        /*039a*/ 	.byte	0x04
	.zero		1


	//   ....[41]....
        /*039c*/ 	.word	0x00001d70
        /*03a0*/ 	.word	0x000000ff
        /*03a4*/ 	.word	0x00000020
        /*03a8*/ 	.short	0x010a
        /*03aa*/ 	.byte	0x09
	.zero		1


	//   ....[42]....
        /*03ac*/ 	.word	0x00001f10
        /*03b0*/ 	.word	0x000000ff
        /*03b4*/ 	.word	0x00000020
        /*03b8*/ 	.short	0x010a
        /*03ba*/ 	.byte	0x06
	.zero		1


	//   ....[43]....
        /*03bc*/ 	.word	0x00002040
        /*03c0*/ 	.word	0x00000003
        /*03c4*/ 	.word	0x00000090
        /*03c8*/ 	.short	0x010a
        /*03ca*/ 	.byte	0xff
	.zero		1


	//   ....[44]....
        /*03cc*/ 	.word	0x00002190
        /*03d0*/ 	.word	0x00000000
        /*03d4*/ 	.word	0x00000000
        /*03d8*/ 	.short	0x0101
        /*03da*/ 	.byte	0xff
	.zero		1


	//   ....[45]....
        /*03dc*/ 	.word	0x00002750
        /*03e0*/ 	.word	0x000000ff
        /*03e4*/ 	.word	0x00000000
        /*03e8*/ 	.short	0x010a
        /*03ea*/ 	.byte	0x04
	.zero		1


	//   ....[46]....
        /*03ec*/ 	.word	0x000027e0
        /*03f0*/ 	.word	0x000000ff
        /*03f4*/ 	.word	0x00000000
        /*03f8*/ 	.short	0x010a
        /*03fa*/ 	.byte	0x05
	.zero		1


	//   ....[47]....
        /*03fc*/ 	.word	0x00002870
        /*0400*/ 	.word	0x000000ff
        /*0404*/ 	.word	0x00000000
        /*0408*/ 	.short	0x010a
        /*040a*/ 	.byte	0x05
	.zero		1


	//   ....[48]....
        /*040c*/ 	.word	0x00002910
        /*0410*/ 	.word	0x00000000
        /*0414*/ 	.word	0x00000000
        /*0418*/ 	.short	0x010a
        /*041a*/ 	.byte	0xff
	.zero		1


	//   ....[49]....
        /*041c*/ 	.word	0x00002a50
        /*0420*/ 	.word	0x00000002
        /*0424*/ 	.word	0x000000f0
        /*0428*/ 	.short	0x010a
        /*042a*/ 	.byte	0xff
	.zero		1


	//   ....[50]....
        /*042c*/ 	.word	0x00002ab0
        /*0430*/ 	.word	0x00000004
        /*0434*/ 	.word	0x00000000
        /*0438*/ 	.short	0x0101
        /*043a*/ 	.byte	0xff
	.zero		1


	//   ....[51]....
        /*043c*/ 	.word	0x00002ad0
        /*0440*/ 	.word	0x000000ff
        /*0444*/ 	.word	0x000000a0
        /*0448*/ 	.short	0x010a
        /*044a*/ 	.byte	0x04
	.zero		1


	//   ....[52]....
        /*044c*/ 	.word	0x00002bf0
        /*0450*/ 	.word	0x00000002
        /*0454*/ 	.word	0x00000090
        /*0458*/ 	.short	0x010a
        /*045a*/ 	.byte	0xff
	.zero		1


	//   ....[53]....
        /*045c*/ 	.word	0x00002d00
        /*0460*/ 	.word	0x00000002
        /*0464*/ 	.word	0x00000000
        /*0468*/ 	.short	0x0101
        /*046a*/ 	.byte	0xff
	.zero		1


	//   ....[54]....
        /*046c*/ 	.word	0x00002d90
        /*0470*/ 	.word	0x000000ff
        /*0474*/ 	.word	0x000000a0
        /*0478*/ 	.short	0x0106
        /*047a*/ 	.byte	0x04
	.zero		1


	//   ....[55]....
        /*047c*/ 	.word	0x00002db0
        /*0480*/ 	.word	0x000000ff
        /*0484*/ 	.word	0x000000a0
        /*0488*/ 	.short	0x010a
        /*048a*/ 	.byte	0x04
	.zero		1


	//   ....[56]....
        /*048c*/ 	.word	0x00002e40
        /*0490*/ 	.word	0x000000ff
        /*0494*/ 	.word	0x000000a0
        /*0498*/ 	.short	0x0106
        /*049a*/ 	.byte	0x07
	.zero		1


	//   ....[57]....
        /*049c*/ 	.word	0x00002e80
        /*04a0*/ 	.word	0x00000000
        /*04a4*/ 	.word	0x000000a0
        /*04a8*/ 	.short	0x010a
        /*04aa*/ 	.byte	0xff
	.zero		1


	//   ....[58]....
        /*04ac*/ 	.word	0x000033e0
        /*04b0*/ 	.word	0x00000000
        /*04b4*/ 	.word	0x00000090
        /*04b8*/ 	.short	0x010a
        /*04ba*/ 	.byte	0xff
	.zero		1


	//   ....[59]....
        /*04bc*/ 	.word	0x000034e0
        /*04c0*/ 	.word	0x00000003
        /*04c4*/ 	.word	0x00000000
        /*04c8*/ 	.short	0x0101
        /*04ca*/ 	.byte	0xff
	.zero		1


	//   ....[60]....
        /*04cc*/ 	.word	0x000034f0
        /*04d0*/ 	.word	0x000000ff
        /*04d4*/ 	.word	0x00000000
        /*04d8*/ 	.short	0x010a
        /*04da*/ 	.byte	0x04
	.zero		1


	//   ....[61]....
        /*04dc*/ 	.word	0x00003570
        /*04e0*/ 	.word	0x000000ff
        /*04e4*/ 	.word	0x000000d0
        /*04e8*/ 	.short	0x010a
        /*04ea*/ 	.byte	0x1f
	.zero		1


	//   ....[62]....
        /*04ec*/ 	.word	0x00003650
        /*04f0*/ 	.word	0x000000ff
        /*04f4*/ 	.word	0x00000000
        /*04f8*/ 	.short	0x010a
        /*04fa*/ 	.byte	0x05
	.zero		1


	//   ....[63]....
        /*04fc*/ 	.word	0x00003790
        /*0500*/ 	.word	0x000000ff
        /*0504*/ 	.word	0x00000000
        /*0508*/ 	.short	0x010a
        /*050a*/ 	.byte	0x04
	.zero		1


	//   ....[64]....
        /*050c*/ 	.word	0x00003a20
        /*0510*/ 	.word	0x000000ff
        /*0514*/ 	.word	0x00000000
        /*0518*/ 	.short	0x010a
        /*051a*/ 	.byte	0x04
	.zero		1


	//   ....[65]....
        /*051c*/ 	.word	0x00003ab0
        /*0520*/ 	.word	0x000000ff
        /*0524*/ 	.word	0x00000000
        /*0528*/ 	.short	0x010a
        /*052a*/ 	.byte	0x05
	.zero		1


	//   ....[66]....
        /*052c*/ 	.word	0x00003b40
        /*0530*/ 	.word	0x000000ff
        /*0534*/ 	.word	0x00000000
        /*0538*/ 	.short	0x010a
        /*053a*/ 	.byte	0x05
	.zero		1


	//   ....[67]....
        /*053c*/ 	.word	0x00003bd0
        /*0540*/ 	.word	0x000000ff
        /*0544*/ 	.word	0x00000000
        /*0548*/ 	.short	0x010a
        /*054a*/ 	.byte	0x04
	.zero		1


	//   ....[68]....
        /*054c*/ 	.word	0x00004130
        /*0550*/ 	.word	0x00000008
        /*0554*/ 	.word	0x00000090
        /*0558*/ 	.short	0x010a
        /*055a*/ 	.byte	0xff
	.zero		1


	//   ....[69]....
        /*055c*/ 	.word	0x000042a0
        /*0560*/ 	.word	0x00000000
        /*0564*/ 	.word	0x00000000
        /*0568*/ 	.short	0x0101
        /*056a*/ 	.byte	0xff
	.zero		1


	//   ....[70]....
        /*056c*/ 	.word	0x00004780
        /*0570*/ 	.word	0x000000ff
        /*0574*/ 	.word	0x00000088
        /*0578*/ 	.short	0x010a
        /*057a*/ 	.byte	0x15
	.zero		1


	//   ....[71]....
        /*057c*/ 	.word	0x00004910
        /*0580*/ 	.word	0x000000ff
        /*0584*/ 	.word	0x00000060
        /*0588*/ 	.short	0x010a
        /*058a*/ 	.byte	0x15
	.zero		1


	//   ....[72]....
        /*058c*/ 	.word	0x00004a60
        /*0590*/ 	.word	0x000000ff
        /*0594*/ 	.word	0x00000040
        /*0598*/ 	.short	0x010b
        /*059a*/ 	.byte	0x15
	.zero		1


	//   ....[73]....
        /*059c*/ 	.word	0x00004a70
        /*05a0*/ 	.word	0x000000ff
        /*05a4*/ 	.word	0x00000000
        /*05a8*/ 	.short	0x0101
        /*05aa*/ 	.byte	0x32
	.zero		1


	//   ....[74]....
        /*05ac*/ 	.word	0x00004a80
        /*05b0*/ 	.word	0x000000ff
        /*05b4*/ 	.word	0x00000068
        /*05b8*/ 	.short	0x010a
        /*05ba*/ 	.byte	0x15
	.zero		1


	//   ....[75]....
        /*05bc*/ 	.word	0x00004bd0
        /*05c0*/ 	.word	0x000000ff
        /*05c4*/ 	.word	0x00000048
        /*05c8*/ 	.short	0x010b
        /*05ca*/ 	.byte	0x15
	.zero		1


	//   ....[76]....
        /*05cc*/ 	.word	0x00004be0
        /*05d0*/ 	.word	0x000000ff
        /*05d4*/ 	.word	0x00000000
        /*05d8*/ 	.short	0x0101
        /*05da*/ 	.byte	0x31
	.zero		1


	//   ....[77]....
        /*05dc*/ 	.word	0x00004bf0
        /*05e0*/ 	.word	0x000000ff
        /*05e4*/ 	.word	0x00000070
        /*05e8*/ 	.short	0x010a
        /*05ea*/ 	.byte	0x15
	.zero		1


	//   ....[78]....
        /*05ec*/ 	.word	0x00004d50
        /*05f0*/ 	.word	0x000000ff
        /*05f4*/ 	.word	0x00000050
        /*05f8*/ 	.short	0x010b
        /*05fa*/ 	.byte	0x15
	.zero		1


	//   ....[79]....
        /*05fc*/ 	.word	0x00004d60
        /*0600*/ 	.word	0x000000ff
        /*0604*/ 	.word	0x00000000
        /*0608*/ 	.short	0x0101
        /*060a*/ 	.byte	0x30
	.zero		1


	//   ....[80]....
        /*060c*/ 	.word	0x00004d70
        /*0610*/ 	.word	0x000000ff
        /*0614*/ 	.word	0x00000078
        /*0618*/ 	.short	0x010a
        /*061a*/ 	.byte	0x15
	.zero		1


	//   ....[81]....
        /*061c*/ 	.word	0x00004f70
        /*0620*/ 	.word	0x000000ff
        /*0624*/ 	.word	0x00000058
        /*0628*/ 	.short	0x010b
        /*062a*/ 	.byte	0x15
	.zero		1


	//   ....[82]....
        /*062c*/ 	.word	0x00004f80
        /*0630*/ 	.word	0x000000ff
        /*0634*/ 	.word	0x00000000
        /*0638*/ 	.short	0x0101
        /*063a*/ 	.byte	0x2b
	.zero		1


	//   ....[83]....
        /*063c*/ 	.word	0x00004fb0
        /*0640*/ 	.word	0x000000ff
        /*0644*/ 	.word	0x00000060
        /*0648*/ 	.short	0x010a
        /*064a*/ 	.byte	0x15
	.zero		1


	//   ....[84]....
        /*064c*/ 	.word	0x00004fd0
        /*0650*/ 	.word	0x000000ff
        /*0654*/ 	.word	0x00000068
        /*0658*/ 	.short	0x010a
        /*065a*/ 	.byte	0x15
	.zero		1


	//   ....[85]....
        /*065c*/ 	.word	0x00004ff0
        /*0660*/ 	.word	0x000000ff
        /*0664*/ 	.word	0x00000070
        /*0668*/ 	.short	0x010a
        /*066a*/ 	.byte	0x15
	.zero		1


	//   ....[86]....
        /*066c*/ 	.word	0x00005030
        /*0670*/ 	.word	0x00000000
        /*0674*/ 	.word	0x00000078
        /*0678*/ 	.short	0x010a
        /*067a*/ 	.byte	0xff
	.zero		1


	//   ....[87]....
        /*067c*/ 	.word	0x00005370
        /*0680*/ 	.word	0x00000003
        /*0684*/ 	.word	0x00000090
        /*0688*/ 	.short	0x010a
        /*068a*/ 	.byte	0xff
	.zero		1


	//   ....[88]....
        /*068c*/ 	.word	0x000054f0
        /*0690*/ 	.word	0x00000000
        /*0694*/ 	.word	0x00000000
        /*0698*/ 	.short	0x0101
        /*069a*/ 	.byte	0xff
	.zero		1


	//   ....[89]....
        /*069c*/ 	.word	0x00006090
        /*06a0*/ 	.word	0x000000ff
        /*06a4*/ 	.word	0x00000040
        /*06a8*/ 	.short	0x010a
        /*06aa*/ 	.byte	0x2c
	.zero		1


	//   ....[90]....
        /*06ac*/ 	.word	0x00006100
        /*06b0*/ 	.word	0x00000062
        /*06b4*/ 	.word	0x000000b0
        /*06b8*/ 	.short	0x010a
        /*06ba*/ 	.byte	0xff
	.zero		1


	//   ....[91]....
        /*06bc*/ 	.word	0x00006220
        /*06c0*/ 	.word	0x000000ff
        /*06c4*/ 	.word	0x00000040
        /*06c8*/ 	.short	0x010a
        /*06ca*/ 	.byte	0x2c
	.zero		1


	//   ....[92]....
        /*06cc*/ 	.word	0x00006320
        /*06d0*/ 	.word	0x00000062
        /*06d4*/ 	.word	0x000000b0
        /*06d8*/ 	.short	0x010a
        /*06da*/ 	.byte	0xff
	.zero		1


	//   ....[93]....
        /*06dc*/ 	.word	0x00006e20
        /*06e0*/ 	.word	0x00000000
        /*06e4*/ 	.word	0x00000000
        /*06e8*/ 	.short	0x0101
        /*06ea*/ 	.byte	0xff
	.zero		1


	//   ....[94]....
        /*06ec*/ 	.word	0x00006e30
        /*06f0*/ 	.word	0x00000003
        /*06f4*/ 	.word	0x00000040
        /*06f8*/ 	.short	0x010a
        /*06fa*/ 	.byte	0xff
	.zero		1


	//   ....[95]....
        /*06fc*/ 	.word	0x00006f00
        /*0700*/ 	.word	0x00000003
        /*0704*/ 	.word	0x00000040
        /*0708*/ 	.short	0x010a
        /*070a*/ 	.byte	0xff
	.zero		1


	//   ....[96]....
        /*070c*/ 	.word	0x00007a90
        /*0710*/ 	.word	0x00000066
        /*0714*/ 	.word	0x00000000
        /*0718*/ 	.short	0x0101
        /*071a*/ 	.byte	0xff
	.zero		1


	//   ....[97]....
        /*071c*/ 	.word	0x00007ab0
        /*0720*/ 	.word	0x0000003f
        /*0724*/ 	.word	0x00000040
        /*0728*/ 	.short	0x010a
        /*072a*/ 	.byte	0xff
	.zero		1


	//   ....[98]....
        /*072c*/ 	.word	0x00007b70
        /*0730*/ 	.word	0x0000003f
        /*0734*/ 	.word	0x00000040
        /*0738*/ 	.short	0x010a
        /*073a*/ 	.byte	0xff
	.zero		1


	//   ....[99]....
        /*073c*/ 	.word	0x000086f0
        /*0740*/ 	.word	0x00000066
        /*0744*/ 	.word	0x00000000
        /*0748*/ 	.short	0x0101
        /*074a*/ 	.byte	0xff
	.zero		1


	//   ....[100]....
        /*074c*/ 	.word	0x00008710
        /*0750*/ 	.word	0x0000006c
        /*0754*/ 	.word	0x00000040
        /*0758*/ 	.short	0x010a
        /*075a*/ 	.byte	0xff
	.zero		1


	//   ....[101]....
        /*075c*/ 	.word	0x000087d0
        /*0760*/ 	.word	0x0000006c
        /*0764*/ 	.word	0x00000040
        /*0768*/ 	.short	0x010a
        /*076a*/ 	.byte	0xff
	.zero		1


	//   ....[102]....
        /*076c*/ 	.word	0x00008c10
        /*0770*/ 	.word	0x000000ff
        /*0774*/ 	.word	0x00000000
        /*0778*/ 	.short	0x0101
        /*077a*/ 	.byte	0x04
	.zero		1


	//   ....[103]....
        /*077c*/ 	.word	0x000093c0
        /*0780*/ 	.word	0x00000002
        /*0784*/ 	.word	0x00000000
        /*0788*/ 	.short	0x0101
        /*078a*/ 	.byte	0xff
	.zero		1


	//   ....[104]....
        /*078c*/ 	.word	0x00009670
        /*0790*/ 	.word	0x000000ff
        /*0794*/ 	.word	0x00000000
        /*0798*/ 	.short	0x0101
        /*079a*/ 	.byte	0x04
	.zero		1


	//   ....[105]....
        /*079c*/ 	.word	0x00009690
        /*07a0*/ 	.word	0x00000000
        /*07a4*/ 	.word	0x00000100
        /*07a8*/ 	.short	0x010a
        /*07aa*/ 	.byte	0xff
	.zero		1


	//   ....[106]....
        /*07ac*/ 	.word	0x000096f0
        /*07b0*/ 	.word	0x00000000
        /*07b4*/ 	.word	0x00000020
        /*07b8*/ 	.short	0x010a
        /*07ba*/ 	.byte	0xff
	.zero		1


	//   ....[107]....
        /*07bc*/ 	.word	0x00009750
        /*07c0*/ 	.word	0x00000000
        /*07c4*/ 	.word	0x00000020
        /*07c8*/ 	.short	0x010a
        /*07ca*/ 	.byte	0xff
	.zero		1


	//   ....[108]....
        /*07cc*/ 	.word	0x000097a0
        /*07d0*/ 	.word	0x00000003
        /*07d4*/ 	.word	0x00000090
        /*07d8*/ 	.short	0x010a
        /*07da*/ 	.byte	0xff
	.zero		1


	//   ....[109]....
        /*07dc*/ 	.word	0x00009800
        /*07e0*/ 	.word	0x00000000
        /*07e4*/ 	.word	0x00000000
        /*07e8*/ 	.short	0x010a
        /*07ea*/ 	.byte	0xff
	.zero		1


	//   ....[110]....
        /*07ec*/ 	.word	0x00009860
        /*07f0*/ 	.word	0x00000000
        /*07f4*/ 	.word	0x00000000
        /*07f8*/ 	.short	0x010a
        /*07fa*/ 	.byte	0xff
	.zero		1


	//   ....[111]....
        /*07fc*/ 	.word	0x000098c0
        /*0800*/ 	.word	0x00000000
        /*0804*/ 	.word	0x00000000
        /*0808*/ 	.short	0x010a
        /*080a*/ 	.byte	0xff
	.zero		1


	//   ....[112]....
        /*080c*/ 	.word	0x00009910
        /*0810*/ 	.word	0x00000002
        /*0814*/ 	.word	0x000000f0
        /*0818*/ 	.short	0x010a
        /*081a*/ 	.byte	0xff
	.zero		1


	//   ....[113]....
        /*081c*/ 	.word	0x00009970
        /*0820*/ 	.word	0x00000002
        /*0824*/ 	.word	0x000000a0
        /*0828*/ 	.short	0x010a
        /*082a*/ 	.byte	0xff
	.zero		1


	//   ....[114]....
        /*082c*/ 	.word	0x000099c0
        /*0830*/ 	.word	0x00000002
        /*0834*/ 	.word	0x00000090
        /*0838*/ 	.short	0x010a
        /*083a*/ 	.byte	0xff
	.zero		1


	//   ....[115]....
        /*083c*/ 	.word	0x00009a20
        /*0840*/ 	.word	0x00000000
        /*0844*/ 	.word	0x000000a0
        /*0848*/ 	.short	0x010a
        /*084a*/ 	.byte	0xff
	.zero		1


	//   ....[116]....
        /*084c*/ 	.word	0x00009a70
        /*0850*/ 	.word	0x00000000
        /*0854*/ 	.word	0x00000090
        /*0858*/ 	.short	0x010a
        /*085a*/ 	.byte	0xff
	.zero		1


	//   ....[117]....
        /*085c*/ 	.word	0x00009ad0
        /*0860*/ 	.word	0x00000003
        /*0864*/ 	.word	0x000000d0
        /*0868*/ 	.short	0x010a
        /*086a*/ 	.byte	0xff
	.zero		1


	//   ....[118]....
        /*086c*/ 	.word	0x00009b30
        /*0870*/ 	.word	0x00000000
        /*0874*/ 	.word	0x00000000
        /*0878*/ 	.short	0x010a
        /*087a*/ 	.byte	0xff
	.zero		1


	//   ....[119]....
        /*087c*/ 	.word	0x00009b90
        /*0880*/ 	.word	0x00000000
        /*0884*/ 	.word	0x00000000
        /*0888*/ 	.short	0x010a
        /*088a*/ 	.byte	0xff
	.zero		1


	//   ....[120]....
        /*088c*/ 	.word	0x00009bf0
        /*0890*/ 	.word	0x00000000
        /*0894*/ 	.word	0x00000000
        /*0898*/ 	.short	0x010a
        /*089a*/ 	.byte	0xff
	.zero		1


	//   ....[121]....
        /*089c*/ 	.word	0x00009c50
        /*08a0*/ 	.word	0x00000000
        /*08a4*/ 	.word	0x00000000
        /*08a8*/ 	.short	0x010a
        /*08aa*/ 	.byte	0xff
	.zero		1


	//   ....[122]....
        /*08ac*/ 	.word	0x00009cb0
        /*08b0*/ 	.word	0x00000000
        /*08b4*/ 	.word	0x00000000
        /*08b8*/ 	.short	0x010a
        /*08ba*/ 	.byte	0xff
	.zero		1


	//   ....[123]....
        /*08bc*/ 	.word	0x00009d00
        /*08c0*/ 	.word	0x00000008
        /*08c4*/ 	.word	0x00000090
        /*08c8*/ 	.short	0x010a
        /*08ca*/ 	.byte	0xff
	.zero		1


	//   ....[124]....
        /*08cc*/ 	.word	0x00009d60
        /*08d0*/ 	.word	0x00000000
        /*08d4*/ 	.word	0x00000088
        /*08d8*/ 	.short	0x010a
        /*08da*/ 	.byte	0xff
	.zero		1


	//   ....[125]....
        /*08dc*/ 	.word	0x00009dc0
        /*08e0*/ 	.word	0x00000005
        /*08e4*/ 	.word	0x00000060
        /*08e8*/ 	.short	0x010a
        /*08ea*/ 	.byte	0xff
	.zero		1


	//   ....[126]....
        /*08ec*/ 	.word	0x00009e20
        /*08f0*/ 	.word	0x00000005
        /*08f4*/ 	.word	0x00000068
        /*08f8*/ 	.short	0x010a
        /*08fa*/ 	.byte	0xff
	.zero		1


	//   ....[127]....
        /*08fc*/ 	.word	0x00009e80
        /*0900*/ 	.word	0x00000005
        /*0904*/ 	.word	0x00000070
        /*0908*/ 	.short	0x010a
        /*090a*/ 	.byte	0xff
	.zero		1


	//   ....[128]....
        /*090c*/ 	.word	0x00009ee0
        /*0910*/ 	.word	0x00000005
        /*0914*/ 	.word	0x00000078
        /*0918*/ 	.short	0x010a
        /*091a*/ 	.byte	0xff
	.zero		1


	//   ....[129]....
        /*091c*/ 	.word	0x00009f40
        /*0920*/ 	.word	0x00000000
        /*0924*/ 	.word	0x00000060
        /*0928*/ 	.short	0x010a
        /*092a*/ 	.byte	0xff
	.zero		1


	//   ....[130]....
        /*092c*/ 	.word	0x00009fa0
        /*0930*/ 	.word	0x00000000
        /*0934*/ 	.word	0x00000068
        /*0938*/ 	.short	0x010a
        /*093a*/ 	.byte	0xff
	.zero		1


	//   ....[131]....
        /*093c*/ 	.word	0x0000a000
        /*0940*/ 	.word	0x00000000
        /*0944*/ 	.word	0x00000070
        /*0948*/ 	.short	0x010a
        /*094a*/ 	.byte	0xff
	.zero		1


	//   ....[132]....
        /*094c*/ 	.word	0x0000a050
        /*0950*/ 	.word	0x00000003
        /*0954*/ 	.word	0x00000090
        /*0958*/ 	.short	0x010a
        /*095a*/ 	.byte	0xff
	.zero		1


	//   ....[133]....
        /*095c*/ 	.word	0x0000a0b0
        /*0960*/ 	.word	0x00000000
        /*0964*/ 	.word	0x00000040
        /*0968*/ 	.short	0x010a
        /*096a*/ 	.byte	0xff
	.zero		1


	//   ....[134]....
        /*096c*/ 	.word	0x0000a100
        /*0970*/ 	.word	0x00000062
        /*0974*/ 	.word	0x000000b0
        /*0978*/ 	.short	0x010a
        /*097a*/ 	.byte	0xff
	.zero		1


	//   ....[135]....
        /*097c*/ 	.word	0x0000a150
        /*0980*/ 	.word	0x00000003
        /*0984*/ 	.word	0x00000040
        /*0988*/ 	.short	0x010a
        /*098a*/ 	.byte	0xff
	.zero		1


	//   ....[136]....
        /*098c*/ 	.word	0x0000a1a0
        /*0990*/ 	.word	0x0000003f
        /*0994*/ 	.word	0x00000040
        /*0998*/ 	.short	0x010a
        /*099a*/ 	.byte	0xff
	.zero		1


	//   ....[137]....
        /*099c*/ 	.word	0x0000a1f0
        /*09a0*/ 	.word	0x0000006c
        /*09a4*/ 	.word	0x00000040
        /*09a8*/ 	.short	0x010a
        /*09aa*/ 	.byte	0xff
	.zero		1


	//----- nvinfo : EIATTR_NUM_MBARRIERS
	.align		4
.L_47:
        /*09ac*/ 	.byte	0x03, 0x38
        /*09ae*/ 	.short	0x0022


	//----- nvinfo : EIATTR_EXIT_INSTR_OFFSETS
	.align		4
        /*09b0*/ 	.byte	0x04, 0x1c
        /*09b2*/ 	.short	(.L_49 - .L_48)


	//   ....[0]....
.L_48:
        /*09b4*/ 	.word	0x00002940


	//   ....[1]....
        /*09b8*/ 	.word	0x00002e50


	//   ....[2]....
        /*09bc*/ 	.word	0x00002eb0


	//   ....[3]....
        /*09c0*/ 	.word	0x00003e30


	//   ....[4]....
        /*09c4*/ 	.word	0x00005060


	//   ....[5]....
        /*09c8*/ 	.word	0x000050a0


	//   ....[6]....
        /*09cc*/ 	.word	0x00009550


	//   ....[7]....
        /*09d0*/ 	.word	0x000095d0


	//   ....[8]....
        /*09d4*/ 	.word	0x00009600


	//   ....[9]....
        /*09d8*/ 	.word	0x00009680


	//----- nvinfo : EIATTR_MAX_THREADS
	.align		4
.L_49:
        /*09dc*/ 	.byte	0x04, 0x05
        /*09de*/ 	.short	(.L_51 - .L_50)
.L_50:
        /*09e0*/ 	.word	0x00000100
        /*09e4*/ 	.word	0x00000001
        /*09e8*/ 	.word	0x00000001


	//----- nvinfo : EIATTR_CRS_STACK_SIZE
	.align		4
.L_51:
        /*09ec*/ 	.byte	0x04, 0x1e
        /*09ee*/ 	.short	(.L_53 - .L_52)
.L_52:
        /*09f0*/ 	.word	0x00000000


	//----- nvinfo : EIATTR_CBANK_PARAM_SIZE
	.align		4
.L_53:
        /*09f4*/ 	.byte	0x03, 0x19
        /*09f6*/ 	.short	0x0800


	//----- nvinfo : EIATTR_PARAM_CBANK
	.align		4
        /*09f8*/ 	.byte	0x04, 0x0a
        /*09fa*/ 	.short	(.L_55 - .L_54)
	.align		4
.L_54:
        /*09fc*/ 	.word	index@(.nv.constant0._ZN7cutlass13device_kernelINS_4gemm6kernel13GemmUniversalIN4cute5tupleIJiiiiEEENS1_10collective13CollectiveMmaINS1_35MainloopSm100TmaUmmaWarpSpecializedILi4ELi2ELi4ENS5_IJNS4_1CILi2EEENSA_ILi1EEESC_EEEEENS5_IJNSA_ILi64EEENSA_ILi256EEESF_EEENS_6half_tENS5_IJlSC_lEEESI_SJ_NS4_8TiledMMAINS4_8MMA_AtomIJNS4_20SM100_MMA_F16BF16_SSISI_SI_fLi64ELi256ELNS4_4UMMA5MajorE0ELSO_0ELNSN_7ScaleInE0ELSP_0EEEEEENS4_6LayoutINS5_IJSC_SC_SC_EEENS5_IJNSA_ILi0EEESU_SU_EEEEENS5_IJNS4_10UnderscoreESX_SX_EEEEENS4_13SM90_TMA_LOADENS4_14ComposedLayoutINS4_7SwizzleILi3ELi4ELi3EEENS4_18smem_ptr_flag_bitsILi16EEENSS_INS5_IJNSA_ILi8EEESF_EEENS5_IJSF_SC_EEEEEEEvNS4_8identityENS4_23SM90_TMA_LOAD_MULTICASTES1A_vS1B_EENS_8epilogue10collective18CollectiveEpilogueINS1E_23Sm100TmaWarpSpecializedILi4ELi2ELi32ELb1ELb0EEEJSH_NS5_IJNSS_ISF_SC_EES1J_EEESI_SJ_SI_SJ_NS1E_6fusion15FusionCallbacksIS1I_NS1L_17LinearCombinationISI_fSI_fLNS_15FloatRoundStyleE2EEESH_S1K_JEEENS4_5SM1004TMEM4LOAD26SM100_TMEM_LOAD_16dp256b8xES10_S1A_NS4_17SM75_U32x4_LDSM_NENS4_14SM90_TMA_STOREES1A_NS4_17SM90_U32x4_STSM_NENS4_39AutoVectorizingCopyWithAssumedAlignmentILi128EEEEEEvvEEEEvNT_6ParamsE)
        /*0a00*/ 	.short	0x0380
        /*0a02*/ 	.short	0x0800


	//----- nvinfo : EIATTR_SW_WAR
	.align		4
.L_55:
        /*0a04*/ 	.byte	0x04, 0x36
        /*0a06*/ 	.short	(.L_57 - .L_56)
.L_56:
        /*0a08*/ 	.word	0x00000008
.L_57:


//--------------------- .nv.callgraph             --------------------------
	.section	.nv.callgraph,"",@"SHT_CUDA_CALLGRAPH"
	.align	4
	.sectionentsize	8
	.align		4
        /*0000*/ 	.word	0x00000000
	.align		4
        /*0004*/ 	.word	0xffffffff
	.align		4
        /*0008*/ 	.word	index@(_ZN7cutlass13device_kernelINS_4gemm6kernel13GemmUniversalIN4cute5tupleIJiiiiEEENS1_10collective13CollectiveMmaINS1_35MainloopSm100TmaUmmaWarpSpecializedILi4ELi2ELi4ENS5_IJNS4_1CILi2EEENSA_ILi1EEESC_EEEEENS5_IJNSA_ILi64EEENSA_ILi256EEESF_EEENS_6half_tENS5_IJlSC_lEEESI_SJ_NS4_8TiledMMAINS4_8MMA_AtomIJNS4_20SM100_MMA_F16BF16_SSISI_SI_fLi64ELi256ELNS4_4UMMA5MajorE0ELSO_0ELNSN_7ScaleInE0ELSP_0EEEEEENS4_6LayoutINS5_IJSC_SC_SC_EEENS5_IJNSA_ILi0EEESU_SU_EEEEENS5_IJNS4_10UnderscoreESX_SX_EEEEENS4_13SM90_TMA_LOADENS4_14ComposedLayoutINS4_7SwizzleILi3ELi4ELi3EEENS4_18smem_ptr_flag_bitsILi16EEENSS_INS5_IJNSA_ILi8EEESF_EEENS5_IJSF_SC_EEEEEEEvNS4_8identityENS4_23SM90_TMA_LOAD_MULTICASTES1A_vS1B_EENS_8epilogue10collective18CollectiveEpilogueINS1E_23Sm100TmaWarpSpecializedILi4ELi2ELi32ELb1ELb0EEEJSH_NS5_IJNSS_ISF_SC_EES1J_EEESI_SJ_SI_SJ_NS1E_6fusion15FusionCallbacksIS1I_NS1L_17LinearCombinationISI_fSI_fLNS_15FloatRoundStyleE2EEESH_S1K_JEEENS4_5SM1004TMEM4LOAD26SM100_TMEM_LOAD_16dp256b8xES10_S1A_NS4_17SM75_U32x4_LDSM_NENS4_14SM90_TMA_STOREES1A_NS4_17SM90_U32x4_STSM_NENS4_39AutoVectorizingCopyWithAssumedAlignmentILi128EEEEEEvvEEEEvNT_6ParamsE)
	.align		4
        /*000c*/ 	.word	index@(__assertfail)
	.align		4
        /*0010*/ 	.word	0x00000000
	.align		4
        /*0014*/ 	.word	0xfffffffe
	.align		4
        /*0018*/ 	.word	0x00000000
	.align		4
        /*001c*/ 	.word	0xfffffffd
	.align		4
        /*0020*/ 	.word	0x00000000
	.align		4
        /*0024*/ 	.word	0xfffffffc


//--------------------- .nv.constant4             --------------------------
	.section	.nv.constant4,"a",@progbits
	.align	8
	.align		8
.nv.constant4:
        /*0000*/ 	.dword	__assertfail
	.align		8
        /*0008*/ 	.dword	__unnamed_1
	.align		8
        /*0010*/ 	.dword	__unnamed_2
	.align		8
        /*0018*/ 	.dword	_ZN39_INTERNAL_f47e1fa3_4_k_cu_e1797cfb_74044cuda3std3__45__cpo5beginE
	.align		8
        /*0020*/ 	.dword	_ZN39_INTERNAL_f47e1fa3_4_k_cu_e1797cfb_74044cuda3std3__45__cpo3endE
	.align		8
        /*0028*/ 	.dword	_ZN39_INTERNAL_f47e1fa3_4_k_cu_e1797cfb_74044cuda3std3__45__cpo6cbeginE
	.align		8
        /*0030*/ 	.dword	_ZN39_INTERNAL_f47e1fa3_4_k_cu_e1797cfb_74044cuda3std3__45__cpo4cendE
	.align		8
        /*0038*/ 	.dword	_ZN39_INTERNAL_f47e1fa3_4_k_cu_e1797cfb_74044cuda3std3__441_GLOBAL__N__f47e1fa3_4_k_cu_e1797cfb_74046ignoreE
	.align		8
        /*0040*/ 	.dword	_ZN39_INTERNAL_f47e1fa3_4_k_cu_e1797cfb_74044cuda3std3__419piecewise_constructE
	.align		8
        /*0048*/ 	.dword	_ZN39_INTERNAL_f47e1fa3_4_k_cu_e1797cfb_74044cuda3std3__48in_placeE
	.align		8
        /*0050*/ 	.dword	_ZN39_INTERNAL_f47e1fa3_4_k_cu_e1797cfb_74044cuda3std6ranges3__45__cpo4swapE
	.align		8
        /*0058*/ 	.dword	_ZN39_INTERNAL_f47e1fa3_4_k_cu_e1797cfb_74044cuda3std6ranges3__45__cpo9iter_moveE
	.align		8
        /*0060*/ 	.dword	_ZN39_INTERNAL_f47e1fa3_4_k_cu_e1797cfb_74044cute7productE
	.align		8
        /*0068*/ 	.dword	_ZN39_INTERNAL_f47e1fa3_4_k_cu_e1797cfb_74044cute1_E
	.align		8
        /*0070*/ 	.dword	$str$25
	.align		8
        /*0078*/ 	.dword	$str$26
	.align		8
        /*0080*/ 	.dword	$str$27
	.align		8
        /*0088*/ 	.dword	$str$28


//--------------------- .text._ZN7cutlass13device_kernelINS_4gemm6kernel13GemmUniversalIN4cute5tupleIJiiiiEEENS1_10collective13CollectiveMmaINS1_35MainloopSm100TmaUmmaWarpSpecializedILi4ELi2ELi4ENS5_IJNS4_1CILi2EEENSA_ILi1EEESC_EEEEENS5_IJNSA_ILi64EEENSA_ILi256EEESF_EEENS_6half_tENS5_IJlSC_lEEESI_SJ_NS4_8TiledMMAINS4_8MMA_AtomIJNS4_20SM100_MMA_F16BF16_SSISI_SI_fLi64ELi256ELNS4_4UMMA5MajorE0ELSO_0ELNSN_7ScaleInE0ELSP_0EEEEEENS4_6LayoutINS5_IJSC_SC_SC_EEENS5_IJNSA_ILi0EEESU_SU_EEEEENS5_IJNS4_10UnderscoreESX_SX_EEEEENS4_13SM90_TMA_LOADENS4_14ComposedLayoutINS4_7SwizzleILi3ELi4ELi3EEENS4_18smem_ptr_flag_bitsILi16EEENSS_INS5_IJNSA_ILi8EEESF_EEENS5_IJSF_SC_EEEEEEEvNS4_8identityENS4_23SM90_TMA_LOAD_MULTICASTES1A_vS1B_EENS_8epilogue10collective18CollectiveEpilogueINS1E_23Sm100TmaWarpSpecializedILi4ELi2ELi32ELb1ELb0EEEJSH_NS5_IJNSS_ISF_SC_EES1J_EEESI_SJ_SI_SJ_NS1E_6fusion15FusionCallbacksIS1I_NS1L_17LinearCombinationISI_fSI_fLNS_15FloatRoundStyleE2EEESH_S1K_JEEENS4_5SM1004TMEM4LOAD26SM100_TMEM_LOAD_16dp256b8xES10_S1A_NS4_17SM75_U32x4_LDSM_NENS4_14SM90_TMA_STOREES1A_NS4_17SM90_U32x4_STSM_NENS4_39AutoVectorizingCopyWithAssumedAlignmentILi128EEEEEEvvEEEEvNT_6ParamsE --------------------------
	.section	.text._ZN7cutlass13device_kernelINS_4gemm6kernel13GemmUniversalIN4cute5tupleIJiiiiEEENS1_10collective13CollectiveMmaINS1_35MainloopSm100TmaUmmaWarpSpecializedILi4ELi2ELi4ENS5_IJNS4_1CILi2EEENSA_ILi1EEESC_EEEEENS5_IJNSA_ILi64EEENSA_ILi256EEESF_EEENS_6half_tENS5_IJlSC_lEEESI_SJ_NS4_8TiledMMAINS4_8MMA_AtomIJNS4_20SM100_MMA_F16BF16_SSISI_SI_fLi64ELi256ELNS4_4UMMA5MajorE0ELSO_0ELNSN_7ScaleInE0ELSP_0EEEEEENS4_6LayoutINS5_IJSC_SC_SC_EEENS5_IJNSA_ILi0EEESU_SU_EEEEENS5_IJNS4_10UnderscoreESX_SX_EEEEENS4_13SM90_TMA_LOADENS4_14ComposedLayoutINS4_7SwizzleILi3ELi4ELi3EEENS4_18smem_ptr_flag_bitsILi16EEENSS_INS5_IJNSA_ILi8EEESF_EEENS5_IJSF_SC_EEEEEEEvNS4_8identityENS4_23SM90_TMA_LOAD_MULTICASTES1A_vS1B_EENS_8epilogue10collective18CollectiveEpilogueINS1E_23Sm100TmaWarpSpecializedILi4ELi2ELi32ELb1ELb0EEEJSH_NS5_IJNSS_ISF_SC_EES1J_EEESI_SJ_SI_SJ_NS1E_6fusion15FusionCallbacksIS1I_NS1L_17LinearCombinationISI_fSI_fLNS_15FloatRoundStyleE2EEESH_S1K_JEEENS4_5SM1004TMEM4LOAD26SM100_TMEM_LOAD_16dp256b8xES10_S1A_NS4_17SM75_U32x4_LDSM_NENS4_14SM90_TMA_STOREES1A_NS4_17SM90_U32x4_STSM_NENS4_39AutoVectorizingCopyWithAssumedAlignmentILi128EEEEEEvvEEEEvNT_6ParamsE,"ax",@progbits
	.align	128
.text._ZN7cutlass13device_kernelINS_4gemm6kernel13GemmUniversalIN4cute5tupleIJiiiiEEENS1_10collective13CollectiveMmaINS1_35MainloopSm100TmaUmmaWarpSpecializedILi4ELi2ELi4ENS5_IJNS4_1CILi2EEENSA_ILi1EEESC_EEEEENS5_IJNSA_ILi64EEENSA_ILi256EEESF_EEENS_6half_tENS5_IJlSC_lEEESI_SJ_NS4_8TiledMMAINS4_8MMA_AtomIJNS4_20SM100_MMA_F16BF16_SSISI_SI_fLi64ELi256ELNS4_4UMMA5MajorE0ELSO_0ELNSN_7ScaleInE0ELSP_0EEEEEENS4_6LayoutINS5_IJSC_SC_SC_EEENS5_IJNSA_ILi0EEESU_SU_EEEEENS5_IJNS4_10UnderscoreESX_SX_EEEEENS4_13SM90_TMA_LOADENS4_14ComposedLayoutINS4_7SwizzleILi3ELi4ELi3EEENS4_18smem_ptr_flag_bitsILi16EEENSS_INS5_IJNSA_ILi8EEESF_EEENS5_IJSF_SC_EEEEEEEvNS4_8identityENS4_23SM90_TMA_LOAD_MULTICASTES1A_vS1B_EENS_8epilogue10collective18CollectiveEpilogueINS1E_23Sm100TmaWarpSpecializedILi4ELi2ELi32ELb1ELb0EEEJSH_NS5_IJNSS_ISF_SC_EES1J_EEESI_SJ_SI_SJ_NS1E_6fusion15FusionCallbacksIS1I_NS1L_17LinearCombinationISI_fSI_fLNS_15FloatRoundStyleE2EEESH_S1K_JEEENS4_5SM1004TMEM4LOAD26SM100_TMEM_LOAD_16dp256b8xES10_S1A_NS4_17SM75_U32x4_LDSM_NENS4_14SM90_TMA_STOREES1A_NS4_17SM90_U32x4_STSM_NENS4_39AutoVectorizingCopyWithAssumedAlignmentILi128EEEEEEvvEEEEvNT_6ParamsE:
        .type           _ZN7cutlass13device_kernelINS_4gemm6kernel13GemmUniversalIN4cute5tupleIJiiiiEEENS1_10collective13CollectiveMmaINS1_35MainloopSm100TmaUmmaWarpSpecializedILi4ELi2ELi4ENS5_IJNS4_1CILi2EEENSA_ILi1EEESC_EEEEENS5_IJNSA_ILi64EEENSA_ILi256EEESF_EEENS_6half_tENS5_IJlSC_lEEESI_SJ_NS4_8TiledMMAINS4_8MMA_AtomIJNS4_20SM100_MMA_F16BF16_SSISI_SI_fLi64ELi256ELNS4_4UMMA5MajorE0ELSO_0ELNSN_7ScaleInE0ELSP_0EEEEEENS4_6LayoutINS5_IJSC_SC_SC_EEENS5_IJNSA_ILi0EEESU_SU_EEEEENS5_IJNS4_10UnderscoreESX_SX_EEEEENS4_13SM90_TMA_LOADENS4_14ComposedLayoutINS4_7SwizzleILi3ELi4ELi3EEENS4_18smem_ptr_flag_bitsILi16EEENSS_INS5_IJNSA_ILi8EEESF_EEENS5_IJSF_SC_EEEEEEEvNS4_8identityENS4_23SM90_TMA_LOAD_MULTICASTES1A_vS1B_EENS_8epilogue10collective18CollectiveEpilogueINS1E_23Sm100TmaWarpSpecializedILi4ELi2ELi32ELb1ELb0EEEJSH_NS5_IJNSS_ISF_SC_EES1J_EEESI_SJ_SI_SJ_NS1E_6fusion15FusionCallbacksIS1I_NS1L_17LinearCombinationISI_fSI_fLNS_15FloatRoundStyleE2EEESH_S1K_JEEENS4_5SM1004TMEM4LOAD26SM100_TMEM_LOAD_16dp256b8xES10_S1A_NS4_17SM75_U32x4_LDSM_NENS4_14SM90_TMA_STOREES1A_NS4_17SM90_U32x4_STSM_NENS4_39AutoVectorizingCopyWithAssumedAlignmentILi128EEEEEEvvEEEEvNT_6ParamsE,@function
        .size           _ZN7cutlass13device_kernelINS_4gemm6kernel13GemmUniversalIN4cute5tupleIJiiiiEEENS1_10collective13CollectiveMmaINS1_35MainloopSm100TmaUmmaWarpSpecializedILi4ELi2ELi4ENS5_IJNS4_1CILi2EEENSA_ILi1EEESC_EEEEENS5_IJNSA_ILi64EEENSA_ILi256EEESF_EEENS_6half_tENS5_IJlSC_lEEESI_SJ_NS4_8TiledMMAINS4_8MMA_AtomIJNS4_20SM100_MMA_F16BF16_SSISI_SI_fLi64ELi256ELNS4_4UMMA5MajorE0ELSO_0ELNSN_7ScaleInE0ELSP_0EEEEEENS4_6LayoutINS5_IJSC_SC_SC_EEENS5_IJNSA_ILi0EEESU_SU_EEEEENS5_IJNS4_10UnderscoreESX_SX_EEEEENS4_13SM90_TMA_LOADENS4_14ComposedLayoutINS4_7SwizzleILi3ELi4ELi3EEENS4_18smem_ptr_flag_bitsILi16EEENSS_INS5_IJNSA_ILi8EEESF_EEENS5_IJSF_SC_EEEEEEEvNS4_8identityENS4_23SM90_TMA_LOAD_MULTICASTES1A_vS1B_EENS_8epilogue10collective18CollectiveEpilogueINS1E_23Sm100TmaWarpSpecializedILi4ELi2ELi32ELb1ELb0EEEJSH_NS5_IJNSS_ISF_SC_EES1J_EEESI_SJ_SI_SJ_NS1E_6fusion15FusionCallbacksIS1I_NS1L_17LinearCombinationISI_fSI_fLNS_15FloatRoundStyleE2EEESH_S1K_JEEENS4_5SM1004TMEM4LOAD26SM100_TMEM_LOAD_16dp256b8xES10_S1A_NS4_17SM75_U32x4_LDSM_NENS4_14SM90_TMA_STOREES1A_NS4_17SM90_U32x4_STSM_NENS4_39AutoVectorizingCopyWithAssumedAlignmentILi128EEEEEEvvEEEEvNT_6ParamsE,(.L_x_183 - _ZN7cutlass13device_kernelINS_4gemm6kernel13GemmUniversalIN4cute5tupleIJiiiiEEENS1_10collective13CollectiveMmaINS1_35MainloopSm100TmaUmmaWarpSpecializedILi4ELi2ELi4ENS5_IJNS4_1CILi2EEENSA_ILi1EEESC_EEEEENS5_IJNSA_ILi64EEENSA_ILi256EEESF_EEENS_6half_tENS5_IJlSC_lEEESI_SJ_NS4_8TiledMMAINS4_8MMA_AtomIJNS4_20SM100_MMA_F16BF16_SSISI_SI_fLi64ELi256ELNS4_4UMMA5MajorE0ELSO_0ELNSN_7ScaleInE0ELSP_0EEEEEENS4_6LayoutINS5_IJSC_SC_SC_EEENS5_IJNSA_ILi0EEESU_SU_EEEEENS5_IJNS4_10UnderscoreESX_SX_EEEEENS4_13SM90_TMA_LOADENS4_14ComposedLayoutINS4_7SwizzleILi3ELi4ELi3EEENS4_18smem_ptr_flag_bitsILi16EEENSS_INS5_IJNSA_ILi8EEESF_EEENS5_IJSF_SC_EEEEEEEvNS4_8identityENS4_23SM90_TMA_LOAD_MULTICASTES1A_vS1B_EENS_8epilogue10collective18CollectiveEpilogueINS1E_23Sm100TmaWarpSpecializedILi4ELi2ELi32ELb1ELb0EEEJSH_NS5_IJNSS_ISF_SC_EES1J_EEESI_SJ_SI_SJ_NS1E_6fusion15FusionCallbacksIS1I_NS1L_17LinearCombinationISI_fSI_fLNS_15FloatRoundStyleE2EEESH_S1K_JEEENS4_5SM1004TMEM4LOAD26SM100_TMEM_LOAD_16dp256b8xES10_S1A_NS4_17SM75_U32x4_LDSM_NENS4_14SM90_TMA_STOREES1A_NS4_17SM90_U32x4_STSM_NENS4_39AutoVectorizingCopyWithAssumedAlignmentILi128EEEEEEvvEEEEvNT_6ParamsE)
        .other          _ZN7cutlass13device_kernelINS_4gemm6kernel13GemmUniversalIN4cute5tupleIJiiiiEEENS1_10collective13CollectiveMmaINS1_35MainloopSm100TmaUmmaWarpSpecializedILi4ELi2ELi4ENS5_IJNS4_1CILi2EEENSA_ILi1EEESC_EEEEENS5_IJNSA_ILi64EEENSA_ILi256EEESF_EEENS_6half_tENS5_IJlSC_lEEESI_SJ_NS4_8TiledMMAINS4_8MMA_AtomIJNS4_20SM100_MMA_F16BF16_SSISI_SI_fLi64ELi256ELNS4_4UMMA5MajorE0ELSO_0ELNSN_7ScaleInE0ELSP_0EEEEEENS4_6LayoutINS5_IJSC_SC_SC_EEENS5_IJNSA_ILi0EEESU_SU_EEEEENS5_IJNS4_10UnderscoreESX_SX_EEEEENS4_13SM90_TMA_LOADENS4_14ComposedLayoutINS4_7SwizzleILi3ELi4ELi3EEENS4_18smem_ptr_flag_bitsILi16EEENSS_INS5_IJNSA_ILi8EEESF_EEENS5_IJSF_SC_EEEEEEEvNS4_8identityENS4_23SM90_TMA_LOAD_MULTICASTES1A_vS1B_EENS_8epilogue10collective18CollectiveEpilogueINS1E_23Sm100TmaWarpSpecializedILi4ELi2ELi32ELb1ELb0EEEJSH_NS5_IJNSS_ISF_SC_EES1J_EEESI_SJ_SI_SJ_NS1E_6fusion15FusionCallbacksIS1I_NS1L_17LinearCombinationISI_fSI_fLNS_15FloatRoundStyleE2EEESH_S1K_JEEENS4_5SM1004TMEM4LOAD26SM100_TMEM_LOAD_16dp256b8xES10_S1A_NS4_17SM75_U32x4_LDSM_NENS4_14SM90_TMA_STOREES1A_NS4_17SM90_U32x4_STSM_NENS4_39AutoVectorizingCopyWithAssumedAlignmentILi128EEEEEEvvEEEEvNT_6ParamsE,@"STO_CUDA_ENTRY STV_DEFAULT"
_ZN7cutlass13device_kernelINS_4gemm6kernel13GemmUniversalIN4cute5tupleIJiiiiEEENS1_10collective13CollectiveMmaINS1_35MainloopSm100TmaUmmaWarpSpecializedILi4ELi2ELi4ENS5_IJNS4_1CILi2EEENSA_ILi1EEESC_EEEEENS5_IJNSA_ILi64EEENSA_ILi256EEESF_EEENS_6half_tENS5_IJlSC_lEEESI_SJ_NS4_8TiledMMAINS4_8MMA_AtomIJNS4_20SM100_MMA_F16BF16_SSISI_SI_fLi64ELi256ELNS4_4UMMA5MajorE0ELSO_0ELNSN_7ScaleInE0ELSP_0EEEEEENS4_6LayoutINS5_IJSC_SC_SC_EEENS5_IJNSA_ILi0EEESU_SU_EEEEENS5_IJNS4_10UnderscoreESX_SX_EEEEENS4_13SM90_TMA_LOADENS4_14ComposedLayoutINS4_7SwizzleILi3ELi4ELi3EEENS4_18smem_ptr_flag_bitsILi16EEENSS_INS5_IJNSA_ILi8EEESF_EEENS5_IJSF_SC_EEEEEEEvNS4_8identityENS4_23SM90_TMA_LOAD_MULTICASTES1A_vS1B_EENS_8epilogue10collective18CollectiveEpilogueINS1E_23Sm100TmaWarpSpecializedILi4ELi2ELi32ELb1ELb0EEEJSH_NS5_IJNSS_ISF_SC_EES1J_EEESI_SJ_SI_SJ_NS1E_6fusion15FusionCallbacksIS1I_NS1L_17LinearCombinationISI_fSI_fLNS_15FloatRoundStyleE2EEESH_S1K_JEEENS4_5SM1004TMEM4LOAD26SM100_TMEM_LOAD_16dp256b8xES10_S1A_NS4_17SM75_U32x4_LDSM_NENS4_14SM90_TMA_STOREES1A_NS4_17SM90_U32x4_STSM_NENS4_39AutoVectorizingCopyWithAssumedAlignmentILi128EEEEEEvvEEEEvNT_6ParamsE:
[----:B------:R-:W1:Y:S01]  /*0000*/  LDC R1, c[0x0][0x37c] ;  /* 0x0000df00ff017b82 */ /* 0x000e620000000800 */
[----:B------:R-:W2:Y:S01]  /*0010*/  S2R R94, SR_TID.X ;  /* 0x00000000005e7919 */ /* 0x000ea20000002100 */
[----:B------:R-:W3:Y:S01]  /*0020*/  LDCU.64 UR8, c[0x0][0x890] ;  /* 0x00011200ff0877ac */ /* 0x000ee20008000a00 */
[----:B------:R-:W-:Y:S02]  /*0030*/  PRMT R81, RZ, 0x7610, R81 ;  /* 0x00007610ff517816 */ /* 0x000fe40000000051 */
[----:B------:R-:W-:Y:S01]  /*0040*/  ELECT P3, URZ, PT ;  /* 0x0000000000ff782f */ /* 0x000fe20003860000 */
[----:B---3--:R-:W-:-:S04]  /*0050*/  UISETP.NE.U32.AND UP0, UPT, UR8, URZ, UPT ;  /* 0x000000ff0800728c */ /* 0x008fc8000bf05070 */
[----:B------:R-:W-:Y:S01]  /*0060*/  UISETP.NE.AND.EX UP0, UPT, UR9, URZ, UPT, UP0 ;  /* 0x000000ff0900728c */ /* 0x000fe2000bf05300 */
[----:B--2---:R-:W-:-:S05]  /*0070*/  SHF.R.U32.HI R82, RZ, 0x5, R94 ;  /* 0x00000005ff527819 */ /* 0x004fca000001165e */
[----:B------:R-:W2:Y:S02]  /*0080*/  SHFL.IDX PT, R0, R82, RZ, 0x1f ;  /* 0x00001fff52007589 */ /* 0x000ea400000e0000 */
[----:B--2---:R-:W-:Y:S01]  /*0090*/  R2UR UR18, R0 ;  /* 0x00000000001272ca */ /* 0x004fe200000e0000 */
[----:B-1----:R-:W-:-:S14]  /*00a0*/  BRA.U UP0, `(.L_x_0) ;  /* 0x0000000100307547 */ /* 0x002fdc000b800000 */
[----:B------:R-:W1:Y:S02]  /*00b0*/  LDCU.64 UR4, c[0x0][0x888] ;  /* 0x00011100ff0477ac */ /* 0x000e640008000a00 */
[----:B-1----:R-:W-:-:S04]  /*00c0*/  UISETP.NE.U32.AND UP0, UPT, UR4, URZ, UPT ;  /* 0x000000ff0400728c */ /* 0x002fc8000bf05070 */
[----:B------:R-:W-:-:S09]  /*00d0*/  UISETP.NE.AND.EX UP0, UPT, UR5, URZ, UPT, UP0 ;  /* 0x000000ff0500728c */ /* 0x000fd2000bf05300 */
[----:B------:R-:W-:Y:S05]  /*00e0*/  BRA.U !UP0, `(.L_x_1) ;  /* 0x0000000108147547 */ /* 0x000fea000b800000 */
[----:B------:R-:W1:Y:S01]  /*00f0*/  LDC.64 R2, c[0x0][0x888] ;  /* 0x00022200ff027b82 */ /* 0x000e620000000a00 */
[----:B------:R-:W1:Y:S02]  /*0100*/  LDCU.64 UR4, c[0x0][0x358] ;  /* 0x00006b00ff0477ac */ /* 0x000e640008000a00 */
[----:B-1----:R1:W5:Y:S01]  /*0110*/  LDG.E R41, desc[UR4][R2.64] ;  /* 0x0000000402297981 */ /* 0x002362000c1e1900 */
[----:B------:R-:W-:Y:S01]  /*0120*/  HFMA2 R81, -RZ, RZ, 0, 5.9604644775390625e-08 ;  /* 0x00000001ff517431 */ /* 0x000fe200000001ff */
[----:B------:R-:W-:Y:S05]  /*0130*/  BRA `(.L_x_0) ;  /* 0x00000000000c7947 */ /* 0x000fea0003800000 */
.L_x_1:
[----:B------:R-:W1:Y:S01]  /*0140*/  LDCU UR4, c[0x0][0x880] ;  /* 0x00011000ff0477ac */ /* 0x000e620008000800 */
[----:B------:R-:W-:Y:S01]  /*0150*/  HFMA2 R81, -RZ, RZ, 0, 5.9604644775390625e-08 ;  /* 0x00000001ff517431 */ /* 0x000fe200000001ff */
[----:B-1----:R-:W-:-:S07]  /*0160*/  MOV R41, UR4 ;  /* 0x0000000400297c02 */ /* 0x002fce0008000f00 */
.L_x_0:
[----:B------:R-:W2:Y:S02]  /*0170*/  LDCU.64 UR4, c[0x0][0x8b0] ;  /* 0x00011600ff0477ac */ /* 0x000ea40008000a00 */
[----:B--2---:R-:W-:-:S04]  /*0180*/  UISETP.NE.U32.AND UP0, UPT, UR4, URZ, UPT ;  /* 0x000000ff0400728c */ /* 0x004fc8000bf05070 */
[----:B------:R-:W-:-:S09]  /*0190*/  UISETP.NE.AND.EX UP0, UPT, UR5, URZ, UPT, UP0 ;  /* 0x000000ff0500728c */ /* 0x000fd2000bf05300 */
[----:B------:R-:W-:Y:S05]  /*01a0*/  BRA.U UP0, `(.L_x_2) ;  /* 0x0000000100287547 */ /* 0x000fea000b800000 */
[----:B------:R-:W2:Y:S02]  /*01b0*/  LDCU.64 UR4, c[0x0][0x8a8] ;  /* 0x00011500ff0477ac */ /* 0x000ea40008000a00 */
[----:B--2---:R-:W-:-:S04]  /*01c0*/  UISETP.NE.U32.AND UP0, UPT, UR4, URZ, UPT ;  /* 0x000000ff0400728c */ /* 0x004fc8000bf05070 */
[----:B------:R-:W-:-:S09]  /*01d0*/  UISETP.NE.AND.EX UP0, UPT, UR5, URZ, UPT, UP0 ;  /* 0x000000ff0500728c */ /* 0x000fd2000bf05300 */
[----:B------:R-:W-:Y:S05]  /*01e0*/  BRA.U !UP0, `(.L_x_3) ;  /* 0x0000000108107547 */ /* 0x000fea000b800000 */
[----:B------:R-:W2:Y:S01]  /*01f0*/  LDC.64 R38, c[0x0][0x8a8] ;  /* 0x00022a00ff267b82 */ /* 0x000ea20000000a00 */
[----:B------:R-:W2:Y:S02]  /*0200*/  LDCU.64 UR4, c[0x0][0x358] ;  /* 0x00006b00ff0477ac */ /* 0x000ea40008000a00 */
[----:B--2---:R2:W5:Y:S01]  /*0210*/  LDG.E R38, desc[UR4][R38.64] ;  /* 0x0000000426267981 */ /* 0x004562000c1e1900 */
[----:B------:R-:W-:Y:S05]  /*0220*/  BRA `(.L_x_2) ;  /* 0x0000000000087947 */ /* 0x000fea0003800000 */
.L_x_3:
[----:B------:R-:W2:Y:S02]  /*0230*/  LDCU UR4, c[0x0][0x8a0] ;  /* 0x00011400ff0477ac */ /* 0x000ea40008000800 */
[----:B--2---:R-:W-:Y:S02]  /*0240*/  MOV R38, UR4 ;  /* 0x0000000400267c02 */ /* 0x004fe40008000f00 */
.L_x_2:
[----:B------:R-:W-:Y:S01]  /*0250*/  IMAD.U32 R0, RZ, RZ, UR18 ;  /* 0x00000012ff007e24 */ /* 0x000fe2000f8e00ff */
[----:B------:R-:W-:Y:S04]  /*0260*/  BSSY.RECONVERGENT B0, `(.L_x_4) ;  /* 0x000000c000007945 */ /* 0x000fe80003800200 */
[C---:B------:R-:W-:Y:S02]  /*0270*/  ISETP.NE.OR P1, PT, R0.reuse, 0x1, !P3 ;  /* 0x000000010000780c */ /* 0x040fe40005f25670 */
[----:B------:R-:W-:-:S11]  /*0280*/  ISETP.NE.OR P0, PT, R0, 0x3, !P3 ;  /* 0x000000030000780c */ /* 0x000fd60005f05670 */
[----:B------:R-:W-:Y:S05]  /*0290*/  @P1 BRA `(.L_x_5) ;  /* 0x0000000000201947 */ /* 0x000fea0003800000 */
[----:B------:R-:W3:Y:S02]  /*02a0*/  LDCU.64 UR4, c[0x0][0x348] ;  /* 0x00006900ff0477ac */ /* 0x000ee40008000a00 */
[----:B---3--:R-:W-:Y:S02]  /*02b0*/  UIADD3 UR6, UP1, UPT, UR4, 0x80, URZ ;  /* 0x0000008004067890 */ /* 0x008fe4000ff3e0ff */
[----:B------:R-:W-:Y:S02]  /*02c0*/  UIADD3 UR4, UP0, UPT, UR4, 0x180, URZ ;  /* 0x0000018004047890 */ /* 0x000fe4000ff1e0ff */
[----:B------:R-:W-:Y:S02]  /*02d0*/  UIADD3.X UR7, UPT, UPT, URZ, UR5, URZ, UP1, !UPT ;  /* 0x00000005ff077290 */ /* 0x000fe40008ffe4ff */
[----:B------:R-:W-:-:S07]  /*02e0*/  UIADD3.X UR5, UPT, UPT, URZ, UR5, URZ, UP0, !UPT ;  /* 0x00000005ff057290 */ /* 0x000fce00087fe4ff */
[----:B------:R3:W-:Y:S02]  /*02f0*/  UTMACCTL.PF [UR6] ;  /* 0x00000000060079b9 */ /* 0x0007e40008040000 */
[----:B------:R3:W-:Y:S02]  /*0300*/  UTMACCTL.PF [UR4] ;  /* 0x00000000040079b9 */ /* 0x0007e40008040000 */
[----:B---3--:R-:W-:Y:S01]  /*0310*/  NOP ;  /* 0x0000000000007918 */ /* 0x008fe20000000000 */
.L_x_5:
[----:B------:R-:W-:Y:S05]  /*0320*/  BSYNC.RECONVERGENT B0 ;  /* 0x0000000000007941 */ /* 0x000fea0003800200 */
.L_x_4:
[----:B------:R-:W-:Y:S04]  /*0330*/  BSSY.RECONVERGENT B0, `(.L_x_6) ;  /* 0x000000a000007945 */ /* 0x000fe80003800200 */
        /* <DEDUP_REMOVED lines=9> */
.L_x_7:
[----:B------:R-:W-:Y:S05]  /*03d0*/  BSYNC.RECONVERGENT B0 ;  /* 0x0000000000007941 */ /* 0x000fea0003800200 */
.L_x_6:
[----:B------:R-:W3:Y:S01]  /*03e0*/  LDCU.64 UR4, c[0x0][0x888] ;  /* 0x00011100ff0477ac */ /* 0x000ee20008000a00 */
[----:B------:R-:W-:Y:S02]  /*03f0*/  UISETP.EQ.U32.AND UP2, UPT, UR8, URZ, UPT ;  /* 0x000000ff0800728c */ /* 0x000fe4000bf42070 */
[----:B------:R-:W-:Y:S02]  /*0400*/  UPLOP3.LUT UP3, UPT, UPT, UPT, UPT, 0x80, 0x8 ;  /* 0x000000000008789c */ /* 0x000fe40003f6f070 */
[----:B---3--:R-:W-:-:S04]  /*0410*/  UISETP.NE.U32.AND UP0, UPT, UR4, URZ, UPT ;  /* 0x000000ff0400728c */ /* 0x008fc8000bf05070 */
[----:B------:R-:W-:-:S04]  /*0420*/  UISETP.NE.AND.EX UP1, UPT, UR5, URZ, UPT, UP0 ;  /* 0x000000ff0500728c */ /* 0x000fc8000bf25300 */
[----:B------:R-:W-:-:S04]  /*0430*/  UISETP.EQ.OR.EX UP4, UPT, UR9, URZ, !UP1, UP2 ;  /* 0x000000ff0900728c */ /* 0x000fc8000cf82720 */
[----:B------:R-:W-:-:S06]  /*0440*/  UP2UR UR4, UPR, URZ, 0x10 ;  /* 0x00000010ff047883 */ /* 0x000fcc0008000000 */
[----:B------:R-:W-:Y:S01]  /*0450*/  MOV R85, UR4 ;  /* 0x0000000400557c02 */ /* 0x000fe20008000f00 */
[----:B------:R-:W-:Y:S06]  /*0460*/  BRA.U !UP4, `(.L_x_8) ;  /* 0x000000010c207547 */ /* 0x000fec000b800000 */
[----:B------:R-:W-:Y:S01]  /*0470*/  UISETP.NE.U32.AND UP2, UPT, UR8, URZ, UPT ;  /* 0x000000ff0800728c */ /* 0x000fe2000bf45070 */
[----:B-----5:R-:W-:Y:S01]  /*0480*/  FSETP.NEU.AND P0, PT, R41, RZ, PT ;  /* 0x000000ff2900720b */ /* 0x020fe20003f0d000 */
[----:B------:R-:W-:Y:S02]  /*0490*/  USEL UR4, URZ, 0xffffffff, UP1 ;  /* 0xffffffffff047887 */ /* 0x000fe40008800000 */
[----:B------:R-:W-:-:S10]  /*04a0*/  UISETP.NE.AND.EX UP2, UPT, UR9, URZ, UPT, UP2 ;  /* 0x000000ff0900728c */ /* 0x000fd4000bf45320 */
[----:B------:R-:W-:Y:S01]  /*04b0*/  VOTEU.ANY UP0, P0 ;  /* 0x0000000000ff7886 */ /* 0x000fe20000000100 */
[----:B------:R-:W-:-:S04]  /*04c0*/  @!UP2 USEL UR4, URZ, 0xffffffff, UP0 ;  /* 0xffffffffff04a887 */ /* 0x000fc80008000000 */
[----:B------:R-:W-:-:S04]  /*04d0*/  ULOP3.LUT UR4, UR4, 0x1, URZ, 0xc0, !UPT ;  /* 0x0000000104047892 */ /* 0x000fc8000f8ec0ff */
[----:B------:R-:W-:-:S11]  /*04e0*/  UISETP.NE.U32.AND UP3, UPT, UR4, 0x1, UPT ;  /* 0x000000010400788c */ /* 0x000fd6000bf65070 */
.L_x_8:
[----:B-1----:R-:W1:Y:S01]  /*04f0*/  SHFL.IDX PT, R2, R82, RZ, 0x1f ;  /* 0x00001fff52027589 */ /* 0x002e6200000e0000 */
[----:B------:R-:W-:Y:S01]  /*0500*/  UISETP.NE.AND UP6, UPT, UR18, 0x2, UPT ;  /* 0x000000021200788c */ /* 0x000fe2000bfc5270 */
[----:B-1----:R-:W-:-:S13]  /*0510*/  ISETP.NE.AND P0, PT, R2, RZ, PT ;  /* 0x000000ff0200720c */ /* 0x002fda0003f05270 */
[----:B------:R-:W-:Y:S05]  /*0520*/  @P0 BRA `(.L_x_9) ;  /* 0x0000000000580947 */ /* 0x000fea0003800000 */
[----:B------:R-:W1:Y:S01]  /*0530*/  S2UR UR4, SR_CgaCtaId ;  /* 0x00000000000479c3 */ /* 0x000e620000008800 */
[----:B------:R-:W-:Y:S01]  /*0540*/  UMOV UR5, 0x400 ;  /* 0x0000040000057882 */ /* 0x000fe20000000000 */
[----:B------:R-:W-:Y:S01]  /*0550*/  UMOV UR8, 0x1 ;  /* 0x0000000100087882 */ /* 0x000fe20000000000 */
[----:B------:R-:W-:Y:S01]  /*0560*/  UMOV UR6, 0x2 ;  /* 0x0000000200067882 */ /* 0x000fe20000000000 */
[----:B------:R-:W-:-:S04]  /*0570*/  UIADD3 UR8, UPT, UPT, -UR8, 0x100000, URZ ;  /* 0x0010000008087890 */ /* 0x000fc8000fffe1ff */
[----:B------:R-:W-:Y:S02]  /*0580*/  USHF.L.U32 UR9, UR8, 0xb, URZ ;  /* 0x0000000b08097899 */ /* 0x000fe400080006ff */
[----:B------:R-:W-:Y:S02]  /*0590*/  USHF.L.U32 UR8, UR8, 0x1, URZ ;  /* 0x0000000108087899 */ /* 0x000fe400080006ff */
[----:B------:R-:W-:-:S04]  /*05a0*/  UIADD3 UR6, UPT, UPT, -UR6, 0x100000, URZ ;  /* 0x0010000006067890 */ /* 0x000fc8000fffe1ff */
[----:B------:R-:W-:Y:S02]  /*05b0*/  USHF.L.U32 UR7, UR6, 0xb, URZ ;  /* 0x0000000b06077899 */ /* 0x000fe400080006ff */
[----:B------:R-:W-:Y:S01]  /*05c0*/  USHF.L.U32 UR6, UR6, 0x1, URZ ;  /* 0x0000000106067899 */ /* 0x000fe200080006ff */
[----:B------:R-:W-:Y:S01]  /*05d0*/  ELECT P0, URZ, PT ;  /* 0x0000000000ff782f */ /* 0x000fe20003800000 */
[----:B-1----:R-:W-:Y:S01]  /*05e0*/  ULEA UR4, UR4, UR5, 0x18 ;  /* 0x0000000504047291 */ /* 0x002fe2000f8ec0ff */
[----:B------:R-:W1:Y:S11]  /*05f0*/  FENCE.VIEW.ASYNC.S ;  /* 0x00000000000073c6 */ /* 0x000e760000000000 */
[----:B-1----:R1:W3:Y:S01]  /*0600*/  SYNCS.EXCH.64 URZ, [UR4], UR8 ;  /* 0x0000000804ff75b2 */ /* 0x0022e20008000100 */
[----:B------:R1:W4:Y:S01]  /*0610*/  SYNCS.EXCH.64 URZ, [UR4+0x20], UR6 ;  /* 0x0000200604ff75b2 */ /* 0x0003220008000100 */
[----:B------:R1:W1:Y:S01]  /*0620*/  SYNCS.EXCH.64 URZ, [UR4+0x8], UR8 ;  /* 0x0000080804ff75b2 */ /* 0x0002620008000100 */
[----:B------:R1:W1:Y:S01]  /*0630*/  SYNCS.EXCH.64 URZ, [UR4+0x28], UR6 ;  /* 0x0000280604ff75b2 */ /* 0x0002620008000100 */
[----:B------:R1:W1:Y:S01]  /*0640*/  SYNCS.EXCH.64 URZ, [UR4+0x10], UR8 ;  /* 0x0000100804ff75b2 */ /* 0x0002620008000100 */
[----:B------:R1:W1:Y:S01]  /*0650*/  SYNCS.EXCH.64 URZ, [UR4+0x30], UR6 ;  /* 0x0000300604ff75b2 */ /* 0x0002620008000100 */
[----:B------:R1:W1:Y:S01]  /*0660*/  SYNCS.EXCH.64 URZ, [UR4+0x18], UR8 ;  /* 0x0000180804ff75b2 */ /* 0x0002620008000100 */
[----:B------:R1:W1:Y:S01]  /*0670*/  SYNCS.EXCH.64 URZ, [UR4+0x38], UR6 ;  /* 0x0000380604ff75b2 */ /* 0x0002620008000100 */
[----:B------:R-:W-:Y:S01]  /*0680*/  NOP ;  /* 0x0000000000007918 */ /* 0x000fe20000000000 */
.L_x_9:
[----:B------:R-:W2:Y:S01]  /*0690*/  SHFL.IDX PT, R2, R82, RZ, 0x1f ;  /* 0x00001fff52027589 */ /* 0x000ea200000e0000 */
[----:B------:R-:W-:Y:S01]  /*06a0*/  NOP ;  /* 0x0000000000007918 */ /* 0x000fe20000000000 */
[----:B--2---:R-:W-:-:S13]  /*06b0*/  ISETP.NE.AND P0, PT, R2, 0x1, PT ;  /* 0x000000010200780c */ /* 0x004fda0003f05270 */
[----:B------:R-:W-:Y:S05]  /*06c0*/  @P0 BRA `(.L_x_10) ;  /* 0x0000000000580947 */ /* 0x000fea0003800000 */
[----:B-1----:R-:W1:Y:S01]  /*06d0*/  S2UR UR4, SR_CgaCtaId ;  /* 0x00000000000479c3 */ /* 0x002e620000008800 */
        /* <DEDUP_REMOVED lines=12> */
[----:B-1----:R2:W1:Y:S01]  /*07a0*/  SYNCS.EXCH.64 URZ, [UR4+0x40], UR8 ;  /* 0x0000400804ff75b2 */ /* 0x0024620008000100 */
[----:B------:R2:W1:Y:S01]  /*07b0*/  SYNCS.EXCH.64 URZ, [UR4+0x60], UR6 ;  /* 0x0000600604ff75b2 */ /* 0x0004620008000100 */
[----:B------:R2:W1:Y:S01]  /*07c0*/  SYNCS.EXCH.64 URZ, [UR4+0x48], UR8 ;  /* 0x0000480804ff75b2 */ /* 0x0004620008000100 */
[----:B------:R2:W1:Y:S01]  /*07d0*/  SYNCS.EXCH.64 URZ, [UR4+0x68], UR6 ;  /* 0x0000680604ff75b2 */ /* 0x0004620008000100 */
[----:B------:R2:W1:Y:S01]  /*07e0*/  SYNCS.EXCH.64 URZ, [UR4+0x50], UR8 ;  /* 0x0000500804ff75b2 */ /* 0x0004620008000100 */
[----:B------:R2:W1:Y:S01]  /*07f0*/  SYNCS.EXCH.64 URZ, [UR4+0x70], UR6 ;  /* 0x0000700604ff75b2 */ /* 0x0004620008000100 */
[----:B------:R2:W1:Y:S01]  /*0800*/  SYNCS.EXCH.64 URZ, [UR4+0x58], UR8 ;  /* 0x0000580804ff75b2 */ /* 0x0004620008000100 */
[----:B------:R2:W1:Y:S02]  /*0810*/  SYNCS.EXCH.64 URZ, [UR4+0x78], UR6 ;  /* 0x0000780604ff75b2 */ /* 0x0004640008000100 */
[----:B--2---:R-:W-:Y:S01]  /*0820*/  NOP ;  /* 0x0000000000007918 */ /* 0x004fe20000000000 */
.L_x_10:
[----:B------:R-:W2:Y:S01]  /*0830*/  SHFL.IDX PT, R2, R82, RZ, 0x1f ;  /* 0x00001fff52027589 */ /* 0x000ea200000e0000 */
[----:B------:R-:W-:Y:S01]  /*0840*/  NOP ;  /* 0x0000000000007918 */ /* 0x000fe20000000000 */
[----:B--2---:R-:W-:-:S13]  /*0850*/  ISETP.NE.AND P0, PT, R2, 0x3, PT ;  /* 0x000000030200780c */ /* 0x004fda0003f05270 */
[----:B------:R-:W-:Y:S05]  /*0860*/  @P0 BRA `(.L_x_11) ;  /* 0x0000000000300947 */ /* 0x000fea0003800000 */
[----:B-1----:R-:W1:Y:S01]  /*0870*/  S2UR UR4, SR_CgaCtaId ;  /* 0x00000000000479c3 */ /* 0x002e620000008800 */
[----:B------:R-:W-:Y:S01]  /*0880*/  UMOV UR6, 0x400 ;  /* 0x0000040000067882 */ /* 0x000fe20000000000 */
[----:B------:R-:W-:Y:S01]  /*0890*/  UMOV UR5, 0x20 ;  /* 0x0000002000057882 */ /* 0x000fe20000000000 */
[----:B------:R-:W-:Y:S01]  /*08a0*/  ELECT P0, URZ, PT ;  /* 0x0000000000ff782f */ /* 0x000fe20003800000 */
[----:B-1----:R-:W-:Y:S02]  /*08b0*/  ULEA UR6, UR4, UR6, 0x18 ;  /* 0x0000000604067291 */ /* 0x002fe4000f8ec0ff */
[----:B------:R-:W-:-:S04]  /*08c0*/  UIADD3 UR4, UPT, UPT, -UR5, 0x100000, URZ ;  /* 0x0010000005047890 */ /* 0x000fc8000fffe1ff */
[----:B------:R-:W-:Y:S02]  /*08d0*/  USHF.L.U32 UR5, UR4, 0xb, URZ ;  /* 0x0000000b04057899 */ /* 0x000fe400080006ff */
[----:B------:R-:W-:Y:S01]  /*08e0*/  USHF.L.U32 UR4, UR4, 0x1, URZ ;  /* 0x0000000104047899 */ /* 0x000fe200080006ff */
[----:B------:R-:W1:Y:S11]  /*08f0*/  FENCE.VIEW.ASYNC.S ;  /* 0x00000000000073c6 */ /* 0x000e760000000000 */
[----:B-1----:R2:W1:Y:S01]  /*0900*/  SYNCS.EXCH.64 URZ, [UR6+0x80], UR4 ;  /* 0x0000800406ff75b2 */ /* 0x0024620008000100 */
[----:B------:R2:W1:Y:S02]  /*0910*/  SYNCS.EXCH.64 URZ, [UR6+0x88], UR4 ;  /* 0x0000880406ff75b2 */ /* 0x0004640008000100 */
[----:B--2---:R-:W-:Y:S01]  /*0920*/  NOP ;  /* 0x0000000000007918 */ /* 0x004fe20000000000 */
.L_x_11:
[----:B------:R-:W2:Y:S01]  /*0930*/  SHFL.IDX PT, R2, R82, RZ, 0x1f ;  /* 0x00001fff52027589 */ /* 0x000ea200000e0000 */
[----:B------:R-:W-:Y:S01]  /*0940*/  NOP ;  /* 0x0000000000007918 */ /* 0x000fe20000000000 */
[----:B--2---:R-:W-:-:S13]  /*0950*/  ISETP.NE.AND P0, PT, R2, 0x4, PT ;  /* 0x000000040200780c */ /* 0x004fda0003f05270 */
[----:B------:R-:W-:Y:S05]  /*0960*/  @P0 BRA `(.L_x_12) ;  /* 0x00000000004c0947 */ /* 0x000fea0003800000 */
[----:B-1----:R-:W1:Y:S01]  /*0970*/  S2UR UR6, SR_CgaCtaId ;  /* 0x00000000000679c3 */ /* 0x002e620000008800 */
[----:B------:R-:W-:Y:S01]  /*0980*/  UMOV UR4, 0x1e0 ;  /* 0x000001e000047882 */ /* 0x000fe20000000000 */
[----:B------:R-:W-:Y:S01]  /*0990*/  UMOV UR5, 0x400 ;  /* 0x0000040000057882 */ /* 0x000fe20000000000 */
[----:B------:R-:W-:Y:S01]  /*09a0*/  USEL UR4, UR4, 0x1a0, UP3 ;  /* 0x000001a004047887 */ /* 0x000fe20009800000 */
[----:B------:R-:W-:Y:S01]  /*09b0*/  UMOV UR8, 0x1 ;  /* 0x0000000100087882 */ /* 0x000fe20000000000 */
[----:B------:R-:W-:Y:S01]  /*09c0*/  ELECT P0, URZ, PT ;  /* 0x0000000000ff782f */ /* 0x000fe20003800000 */
[----:B------:R-:W-:-:S04]  /*09d0*/  UIADD3 UR8, UPT, UPT, -UR8, 0x100000, URZ ;  /* 0x0010000008087890 */ /* 0x000fc8000fffe1ff */
[----:B------:R-:W-:Y:S02]  /*09e0*/  USHF.L.U32 UR9, UR8, 0xb, URZ ;  /* 0x0000000b08097899 */ /* 0x000fe400080006ff */
[----:B------:R-:W-:Y:S02]  /*09f0*/  USHF.L.U32 UR8, UR8, 0x1, URZ ;  /* 0x0000000108087899 */ /* 0x000fe400080006ff */
[----:B-1----:R-:W-:Y:S02]  /*0a00*/  ULEA UR6, UR6, UR5, 0x18 ;  /* 0x0000000506067291 */ /* 0x002fe4000f8ec0ff */
[----:B------:R-:W-:-:S04]  /*0a10*/  UIADD3 UR4, UPT, UPT, -UR4, 0x100000, URZ ;  /* 0x0010000004047890 */ /* 0x000fc8000fffe1ff */
[----:B------:R-:W-:Y:S02]  /*0a20*/  USHF.L.U32 UR5, UR4, 0xb, URZ ;  /* 0x0000000b04057899 */ /* 0x000fe400080006ff */
[----:B------:R-:W-:Y:S01]  /*0a30*/  USHF.L.U32 UR4, UR4, 0x1, URZ ;  /* 0x0000000104047899 */ /* 0x000fe200080006ff */
[----:B------:R-:W1:Y:S03]  /*0a40*/  FENCE.VIEW.ASYNC.S ;  /* 0x00000000000073c6 */ /* 0x000e660000000000 */
[----:B-1----:R2:W1:Y:S08]  /*0a50*/  SYNCS.EXCH.64 URZ, [UR6+0x90], UR8 ;  /* 0x0000900806ff75b2 */ /* 0x0024700008000100 */
[----:B------:R2:W1:Y:S01]  /*0a60*/  SYNCS.EXCH.64 URZ, [UR6+0xa0], UR4 ;  /* 0x0000a00406ff75b2 */ /* 0x0004620008000100 */
[----:B------:R2:W1:Y:S01]  /*0a70*/  SYNCS.EXCH.64 URZ, [UR6+0x98], UR8 ;  /* 0x0000980806ff75b2 */ /* 0x0004620008000100 */
[----:B------:R2:W1:Y:S02]  /*0a80*/  SYNCS.EXCH.64 URZ, [UR6+0xa8], UR4 ;  /* 0x0000a80406ff75b2 */ /* 0x0004640008000100 */
[----:B--2---:R-:W-:Y:S01]  /*0a90*/  NOP ;  /* 0x0000000000007918 */ /* 0x004fe20000000000 */
.L_x_12:
        /* <DEDUP_REMOVED lines=26> */
.L_x_13:
[----:B------:R-:W2:Y:S01]  /*0c40*/  SHFL.IDX PT, R2, R82, RZ, 0x1f ;  /* 0x00001fff52027589 */ /* 0x000ea200000e0000 */
[----:B------:R-:W-:Y:S01]  /*0c50*/  NOP ;  /* 0x0000000000007918 */ /* 0x000fe20000000000 */
[----:B--2---:R-:W-:-:S13]  /*0c60*/  ISETP.NE.AND P0, PT, R2, 0x3, PT ;  /* 0x000000030200780c */ /* 0x004fda0003f05270 */
[----:B------:R-:W-:Y:S05]  /*0c70*/  @P0 BRA `(.L_x_14) ;  /* 0x0000000000380947 */ /* 0x000fea0003800000 */
[----:B------:R-:W2:Y:S01]  /*0c80*/  S2UR UR5, SR_CgaCtaId ;  /* 0x00000000000579c3 */ /* 0x000ea20000008800 */
[----:B-1----:R-:W-:Y:S01]  /*0c90*/  UMOV UR4, 0x400 ;  /* 0x0000040000047882 */ /* 0x002fe20000000000 */
[----:B------:R-:W-:Y:S01]  /*0ca0*/  UMOV UR6, 0x20 ;  /* 0x0000002000067882 */ /* 0x000fe20000000000 */
[----:B------:R-:W-:Y:S01]  /*0cb0*/  ELECT P0, URZ, PT ;  /* 0x0000000000ff782f */ /* 0x000fe20003800000 */
[----:B------:R-:W-:-:S04]  /*0cc0*/  UIADD3 UR6, UPT, UPT, -UR6, 0x100000, URZ ;  /* 0x0010000006067890 */ /* 0x000fc8000fffe1ff */
[----:B------:R-:W-:Y:S02]  /*0cd0*/  USHF.L.U32 UR7, UR6, 0xb, URZ ;  /* 0x0000000b06077899 */ /* 0x000fe400080006ff */
[----:B------:R-:W-:Y:S02]  /*0ce0*/  USHF.L.U32 UR6, UR6, 0x1, URZ ;  /* 0x0000000106067899 */ /* 0x000fe400080006ff */
[----:B--2---:R-:W-:Y:S01]  /*0cf0*/  ULEA UR4, UR5, UR4, 0x18 ;  /* 0x0000000405047291 */ /* 0x004fe2000f8ec0ff */
[----:B------:R-:W1:Y:S11]  /*0d00*/  FENCE.VIEW.ASYNC.S ;  /* 0x00000000000073c6 */ /* 0x000e760000000000 */
[----:B-1----:R2:W1:Y:S01]  /*0d10*/  SYNCS.EXCH.64 URZ, [UR4+0xf0], UR6 ;  /* 0x0000f00604ff75b2 */ /* 0x0024620008000100 */
[----:B------:R2:W1:Y:S01]  /*0d20*/  SYNCS.EXCH.64 URZ, [UR4+0x100], UR6 ;  /* 0x0001000604ff75b2 */ /* 0x0004620008000100 */
[----:B------:R2:W1:Y:S01]  /*0d30*/  SYNCS.EXCH.64 URZ, [UR4+0xf8], UR6 ;  /* 0x0000f80604ff75b2 */ /* 0x0004620008000100 */
[----:B------:R2:W1:Y:S02]  /*0d40*/  SYNCS.EXCH.64 URZ, [UR4+0x108], UR6 ;  /* 0x0001080604ff75b2 */ /* 0x0004640008000100 */
[----:B--2---:R-:W-:Y:S01]  /*0d50*/  NOP ;  /* 0x0000000000007918 */ /* 0x004fe20000000000 */
.L_x_14:
[----:B-1----:R-:W1:Y:S01]  /*0d60*/  LDCU UR4, c[0x0][0x36c] ;  /* 0x00006d80ff0477ac */ /* 0x002e620008000800 */
[----:B------:R-:W-:Y:S01]  /*0d70*/  ISETP.NE.OR P3, PT, R0, 0x2, !P3 ;  /* 0x000000020000780c */ /* 0x000fe20005f65670 */
[----:B------:R-:W-:Y:S01]  /*0d80*/  NOP ;  /* 0x0000000000007918 */ /* 0x000fe20000000000 */
[----:B------:R-:W-:Y:S01]  /*0d90*/  LOP3.LUT R0, R94, 0x1f, RZ, 0xc0, !PT ;  /* 0x0000001f5e007812 */ /* 0x000fe200078ec0ff */
[----:B------:R-:W-:Y:S02]  /*0da0*/  UISETP.NE.AND UP4, UPT, UR18, URZ, UPT ;  /* 0x000000ff1200728c */ /* 0x000fe4000bf85270 */
[----:B-1----:R-:W-:-:S09]  /*0db0*/  UISETP.EQ.U32.AND UP5, UPT, UR4, 0x1, UPT ;  /* 0x000000010400788c */ /* 0x002fd2000bfa2070 */
[----:B------:R-:W-:Y:S05]  /*0dc0*/  BRA.U !UP5, `(.L_x_15) ;  /* 0x000000010d087547 */ /* 0x000fea000b800000 */
[----:B---34-:R-:W-:Y:S01]  /*0dd0*/  UCGABAR_ARV ;  /* 0x00000000000079c7 */ /* 0x018fe20008000000 */
[----:B------:R-:W-:Y:S05]  /*0de0*/  BRA `(.L_x_16) ;  /* 0x0000000000047947 */ /* 0x000fea0003800000 */
.L_x_15:
[----:B---34-:R-:W-:Y:S01]  /*0df0*/  NOP ;  /* 0x0000000000007918 */ /* 0x018fe20000000000 */
.L_x_16:
[----:B------:R-:W1:Y:S01]  /*0e00*/  S2UR UR30, SR_CTAID.X ;  /* 0x00000000001e79c3 */ /* 0x000e620000002500 */
[----:B------:R-:W-:-:S05]  /*0e10*/  CS2R.32 R84, SR_CgaSize ;  /* 0x0000000000547805 */ /* 0x000fca0000008a00 */
[----:B------:R-:W-:-:S05]  /*0e20*/  IMAD R84, R84, -0xa0, RZ ;  /* 0xffffff6054547824 */ /* 0x000fca00078e02ff */
[----:B------:R-:W-:-:S14]  /*0e30*/  R2UR UR5, R84 ;  /* 0x00000000540572ca */ /* 0x000fdc00000e0000 */
[----:B------:R-:W2:Y:S01]  /*0e40*/  LDCU UR5, c[0x0][UR5+0x2b0] ;  /* 0x00005600050577ac */ /* 0x000ea20008000800 */
[----:B------:R-:W-:-:S05]  /*0e50*/  CS2R.32 R84, SR_CgaSize ;  /* 0x0000000000547805 */ /* 0x000fca0000008a00 */
[----:B------:R-:W-:-:S05]  /*0e60*/  IMAD R84, R84, -0xa0, RZ ;  /* 0xffffff6054547824 */ /* 0x000fca00078e02ff */
[----:B------:R-:W-:-:S14]  /*0e70*/  R2UR UR4, R84 ;  /* 0x00000000540472ca */ /* 0x000fdc00000e0000 */
[----:B------:R-:W3:Y:S01]  /*0e80*/  LDCU UR4, c[0x0][UR4+0x2b4] ;  /* 0x00005680040477ac */ /* 0x000ee20008000800 */
[----:B------:R-:W4:Y:S01]  /*0e90*/  S2UR UR31, SR_CTAID.Y ;  /* 0x00000000001f79c3 */ /* 0x000f220000002600 */
[----:B------:R-:W-:-:S05]  /*0ea0*/  CS2R.32 R84, SR_CgaSize ;  /* 0x0000000000547805 */ /* 0x000fca0000008a00 */
[----:B------:R-:W-:-:S05]  /*0eb0*/  IMAD R84, R84, -0xa0, RZ ;  /* 0xffffff6054547824 */ /* 0x000fca00078e02ff */
[----:B------:R-:W-:-:S14]  /*0ec0*/  R2UR UR7, R84 ;  /* 0x00000000540772ca */ /* 0x000fdc00000e0000 */
[----:B------:R-:W3:Y:S01]  /*0ed0*/  LDCU UR7, c[0x0][UR7+0x2a0] ;  /* 0x00005400070777ac */ /* 0x000ee20008000800 */
[----:B------:R-:W-:-:S05]  /*0ee0*/  CS2R.32 R84, SR_CgaSize ;  /* 0x0000000000547805 */ /* 0x000fca0000008a00 */
[----:B------:R-:W-:-:S05]  /*0ef0*/  IMAD R84, R84, -0xa0, RZ ;  /* 0xffffff6054547824 */ /* 0x000fca00078e02ff */
[----:B------:R-:W-:-:S14]  /*0f00*/  R2UR UR8, R84 ;  /* 0x00000000540872ca */ /* 0x000fdc00000e0000 */
[----:B------:R-:W3:Y:S01]  /*0f10*/  LDCU UR8, c[0x0][UR8+0x2a4] ;  /* 0x00005480080877ac */ /* 0x000ee20008000800 */
[----:B------:R-:W3:Y:S01]  /*0f20*/  S2UR UR9, SR_CgaCtaId ;  /* 0x00000000000979c3 */ /* 0x000ee20000008800 */
[----:B------:R-:W3:Y:S01]  /*0f30*/  LDCU UR19, c[0x0][0xb24] ;  /* 0x00016480ff1377ac */ /* 0x000ee20008000800 */
[----:B------:R-:W3:Y:S01]  /*0f40*/  LDCU UR42, c[0x0][0xb24] ;  /* 0x00016480ff2a77ac */ /* 0x000ee20008000800 */
[----:B-1----:R-:W-:Y:S01]  /*0f50*/  I2FP.F32.U32 R3, UR30 ;  /* 0x0000001e00037c45 */ /* 0x002fe20008201000 */
[----:B------:R-:W1:Y:S04]  /*0f60*/  LDCU UR22, c[0x0][0xb30] ;  /* 0x00016600ff1677ac */ /* 0x000e680008000800 */
[----:B--2---:R-:W-:Y:S01]  /*0f70*/  FMUL R3, R3, UR5 ;  /* 0x0000000503037c20 */ /* 0x004fe20008400000 */
[----:B----4-:R-:W-:-:S05]  /*0f80*/  I2FP.F32.U32 R2, UR31 ;  /* 0x0000001f00027c45 */ /* 0x010fca0008201000 */
[----:B------:R-:W2:Y:S01]  /*0f90*/  F2I.U32.TRUNC.NTZ R3, R3 ;  /* 0x0000000300037305 */ /* 0x000ea2000020f000 */
[----:B---3--:R-:W-:Y:S01]  /*0fa0*/  FMUL R2, R2, UR4 ;  /* 0x0000000402027c20 */ /* 0x008fe20008400000 */
[----:B------:R-:W-:-:S06]  /*0fb0*/  USHF.L.U32 UR28, UR9, 0xd, URZ ;  /* 0x0000000d091c7899 */ /* 0x000fcc00080006ff */
[----:B------:R-:W3:Y:S01]  /*0fc0*/  F2I.U32.TRUNC.NTZ R2, R2 ;  /* 0x0000000200027305 */ /* 0x000ee2000020f000 */
[----:B------:R-:W-:Y:S01]  /*0fd0*/  ULOP3.LUT UR28, UR28, 0x2000, URZ, 0xc0, !UPT ;  /* 0x000020001c1c7892 */ /* 0x000fe2000f8ec0ff */
[----:B--2---:R-:W-:Y:S02]  /*0fe0*/  R2UR UR4, R3 ;  /* 0x00000000030472ca */ /* 0x004fe400000e0000 */
[----:B---3--:R-:W-:Y:S02]  /*0ff0*/  R2UR UR6, R2 ;  /* 0x00000000020672ca */ /* 0x008fe400000e0000 */
[----:B------:R-:W-:-:S09]  /*1000*/  PRMT R2, RZ, 0x7610, R2 ;  /* 0x00007610ff027816 */ /* 0x000fd20000000002 */
[----:B------:R-:W-:-:S04]  /*1010*/  UIADD3 UR5, UPT, UPT, -UR4, URZ, URZ ;  /* 0x000000ff04057290 */ /* 0x000fc8000fffe1ff */
[----:B------:R-:W-:Y:S02]  /*1020*/  UIMAD UR5, UR7, UR5, UR30 ;  /* 0x00000005070572a4 */ /* 0x000fe4000f8e021e */
[----:B------:R-:W-:-:S04]  /*1030*/  UIADD3 UR4, UPT, UPT, -UR6, URZ, URZ ;  /* 0x000000ff06047290 */ /* 0x000fc8000fffe1ff */
[----:B------:R-:W-:Y:S01]  /*1040*/  IMAD.U32 R84, RZ, RZ, UR5 ;  /* 0x00000005ff547e24 */ /* 0x000fe2000f8e00ff */
[----:B------:R-:W-:-:S06]  /*1050*/  UIMAD UR4, UR8, UR4, UR31 ;  /* 0x00000004080472a4 */ /* 0x000fcc000f8e021f */
[----:B------:R-:W-:Y:S01]  /*1060*/  IMAD.U32 R83, RZ, RZ, UR4 ;  /* 0x00000004ff537e24 */ /* 0x000fe2000f8e00ff */
[----:B-1----:R-:W-:Y:S06]  /*1070*/  BRA.U UP4, `(.L_x_17) ;  /* 0x00000001042c7547 */ /* 0x002fec000b800000 */
[----:B------:R-:W-:Y:S02]  /*1080*/  R2UR UR4, R83 ;  /* 0x00000000530472ca */ /* 0x000fe400000e0000 */
[----:B------:R-:W-:-:S11]  /*1090*/  R2UR UR6, R84 ;  /* 0x00000000540672ca */ /* 0x000fd600000e0000 */
[----:B------:R-:W-:-:S04]  /*10a0*/  UISETP.NE.AND UP0, UPT, UR4, URZ, UPT ;  /* 0x000000ff0400728c */ /* 0x000fc8000bf05270 */
[----:B------:R-:W-:-:S04]  /*10b0*/  UISETP.EQ.OR UP0, UPT, UR6, URZ, !UP0 ;  /* 0x000000ff0600728c */ /* 0x000fc8000c702670 */
[----:B------:R-:W-:Y:S02]  /*10c0*/  USEL UR5, URZ, 0x1, !UP0 ;  /* 0x00000001ff057887 */ /* 0x000fe4000c000000 */
[----:B------:R-:W-:-:S04]  /*10d0*/  UISETP.NE.AND UP0, UPT, UR4, URZ, UPT ;  /* 0x000000ff0400728c */ /* 0x000fc8000bf05270 */
[----:B------:R-:W-:Y:S02]  /*10e0*/  USEL UR4, URZ, 0x2, UP0 ;  /* 0x00000002ff047887 */ /* 0x000fe40008000000 */
[----:B------:R-:W-:-:S04]  /*10f0*/  UISETP.NE.AND UP0, UPT, UR6, 0x1, UPT ;  /* 0x000000010600788c */ /* 0x000fc8000bf05270 */
[----:B------:R-:W-:-:S04]  /*1100*/  USEL UR4, UR4, 0x2, UP0 ;  /* 0x0000000204047887 */ /* 0x000fc80008000000 */
[----:B------:R-:W-:-:S06]  /*1110*/  UIADD3 UR4, UPT, UPT, UR5, UR4, URZ ;  /* 0x0000000405047290 */ /* 0x000fcc000fffe0ff */
[----:B------:R-:W-:-:S07]  /*1120*/  IMAD.U32 R2, RZ, RZ, UR4 ;  /* 0x00000004ff027e24 */ /* 0x000fce000f8e00ff */
.L_x_17:
[----:B------:R-:W1:Y:S01]  /*1130*/  S2UR UR36, SR_CTAID.Z ;  /* 0x00000000002479c3 */ /* 0x000e620000002700 */
[----:B------:R-:W-:-:S09]  /*1140*/  UISETP.GE.AND UP0, UPT, UR19, 0x1, UPT ;  /* 0x000000011300788c */ /* 0x000fd2000bf06270 */
[----:B------:R-:W-:Y:S05]  /*1150*/  BRA.U !UP0, `(.L_x_18) ;  /* 0x0000000108d47547 */ /* 0x000fea000b800000 */
[----:B------:R-:W2:Y:S01]  /*1160*/  LDCU.128 UR12, c[0x0][0xb10] ;  /* 0x00016200ff0c77ac */ /* 0x000ea20008000c00 */
[----:B------:R-:W3:Y:S01]  /*1170*/  LDCU UR20, c[0x0][0xb0c] ;  /* 0x00016180ff1477ac */ /* 0x000ee20008000800 */
[----:B------:R-:W4:Y:S01]  /*1180*/  LDCU UR6, c[0x0][0x370] ;  /* 0x00006e00ff0677ac */ /* 0x000f220008000800 */
[----:B------:R-:W1:Y:S01]  /*1190*/  LDCU UR7, c[0x0][0x374] ;  /* 0x00006e80ff0777ac */ /* 0x000e620008000800 */
[----:B------:R-:W1:Y:S01]  /*11a0*/  LDCU UR21, c[0x0][0xb20] ;  /* 0x00016400ff1577ac */ /* 0x000e620008000800 */
[----:B--2---:R-:W-:Y:S02]  /*11b0*/  UIMAD.WIDE.U32 UR4, UR30, UR12, URZ ;  /* 0x0000000c1e0472a5 */ /* 0x004fe4000f8e00ff */
[----:B---3--:R-:W-:Y:S01]  /*11c0*/  UISETP.NE.AND UP0, UPT, UR20, 0x1, UPT ;  /* 0x000000011400788c */ /* 0x008fe2000bf05270 */
[----:B------:R-:W2:Y:S01]  /*11d0*/  LDCU.64 UR8, c[0x0][0xb28] ;  /* 0x00016500ff0877ac */ /* 0x000ea20008000a00 */
[----:B----4-:R-:W-:-:S03]  /*11e0*/  UIMAD.WIDE.U32 UR10, UR6, UR12, URZ ;  /* 0x0000000c060a72a5 */ /* 0x010fc6000f8e00ff */
[----:B------:R-:W-:Y:S01]  /*11f0*/  UMOV UR4, UR5 ;  /* 0x0000000500047c82 */ /* 0x000fe20008000000 */
[----:B------:R-:W-:Y:S02]  /*1200*/  UISETP.NE.AND UP2, UPT, UR19, 0x1, UPT ;  /* 0x000000011300788c */ /* 0x000fe4000bf45270 */
[----:B------:R-:W-:Y:S01]  /*1210*/  USHF.R.U32.HI UR4, URZ, UR13, UR4 ;  /* 0x0000000dff047299 */ /* 0x000fe20008011604 */
[----:B------:R-:W-:Y:S01]  /*1220*/  UMOV UR10, UR11 ;  /* 0x0000000b000a7c82 */ /* 0x000fe20008000000 */
[----:B------:R-:W-:Y:S02]  /*1230*/  UIMAD.WIDE.U32 UR16, UR31, UR15, URZ ;  /* 0x0000000f1f1072a5 */ /* 0x000fe4000f8e00ff */
[----:B------:R-:W-:Y:S02]  /*1240*/  USEL UR5, UR30, UR4, !UP0 ;  /* 0x000000041e057287 */ /* 0x000fe4000c000000 */
[----:B------:R-:W-:Y:S02]  /*1250*/  @UP0 USHF.R.U32.HI UR6, URZ, UR13, UR10 ;  /* 0x0000000dff060299 */ /* 0x000fe4000801160a */
[----:B------:R-:W-:-:S02]  /*1260*/  UISETP.NE.AND UP0, UPT, UR14, 0x1, UPT ;  /* 0x000000010e00788c */ /* 0x000fc4000bf05270 */
[----:B-1----:R-:W-:Y:S02]  /*1270*/  UIMAD.WIDE.U32 UR10, UR7, UR15, URZ ;  /* 0x0000000f070a72a5 */ /* 0x002fe4000f8e00ff */
[----:B--2---:R-:W-:Y:S01]  /*1280*/  UIMAD.WIDE.U32 UR12, UR6, UR8, URZ ;  /* 0x00000008060c72a5 */ /* 0x004fe2000f8e00ff */
[----:B------:R-:W-:Y:S02]  /*1290*/  UMOV UR4, UR17 ;  /* 0x0000001100047c82 */ /* 0x000fe40008000000 */
[----:B------:R-:W-:Y:S02]  /*12a0*/  USHF.R.U32.HI UR4, URZ, UR21, UR4 ;  /* 0x00000015ff047299 */ /* 0x000fe40008011604 */
[----:B------:R-:W-:Y:S02]  /*12b0*/  UMOV UR10, UR11 ;  /* 0x0000000b000a7c82 */ /* 0x000fe40008000000 */
[----:B------:R-:W-:Y:S01]  /*12c0*/  UMOV UR12, UR13 ;  /* 0x0000000d000c7c82 */ /* 0x000fe20008000000 */
[----:B------:R-:W-:-:S02]  /*12d0*/  @UP0 USHF.R.U32.HI UR7, URZ, UR21, UR10 ;  /* 0x00000015ff070299 */ /* 0x000fc4000801160a */
[----:B------:R-:W-:Y:S02]  /*12e0*/  USEL UR4, UR31, UR4, !UP0 ;  /* 0x000000041f047287 */ /* 0x000fe4000c000000 */
[----:B------:R-:W-:Y:S02]  /*12f0*/  UIMAD.WIDE.U32 UR10, UR7, UR8, URZ ;  /* 0x00000008070a72a5 */ /* 0x000fe4000f8e00ff */
[----:B------:R-:W-:Y:S02]  /*1300*/  @UP2 USHF.R.U32.HI UR6, URZ, UR9, UR12 ;  /* 0x00000009ff062299 */ /* 0x000fe4000801160c */
[----:B------:R-:W-:-:S03]  /*1310*/  UIMAD.WIDE.U32 UR12, UR4, UR8, URZ ;  /* 0x00000008040c72a5 */ /* 0x000fc6000f8e00ff */
[----:B------:R-:W-:Y:S02]  /*1320*/  UMOV UR10, UR11 ;  /* 0x0000000b000a7c82 */ /* 0x000fe40008000000 */
[----:B------:R-:W-:Y:S02]  /*1330*/  @UP2 USHF.R.U32.HI UR7, URZ, UR9, UR10 ;  /* 0x00000009ff072299 */ /* 0x000fe4000801160a */
[----:B------:R-:W-:Y:S02]  /*1340*/  UIMAD UR10, UR6, UR19, URZ ;  /* 0x00000013060a72a4 */ /* 0x000fe4000f8e02ff */
[----:B------:R-:W-:-:S04]  /*1350*/  UIMAD UR7, UR7, UR19, URZ ;  /* 0x00000013070772a4 */ /* 0x000fc8000f8e02ff */
[----:B------:R-:W-:-:S03]  /*1360*/  UISETP.GE.AND UP0, UPT, UR4, UR7, UPT ;  /* 0x000000070400728c */ /* 0x000fc6000bf06270 */
[----:B------:R-:W-:Y:S01]  /*1370*/  UMOV UR7, UR13 ;  /* 0x0000000d00077c82 */ /* 0x000fe20008000000 */
[----:B------:R-:W-:Y:S02]  /*1380*/  UISETP.GE.OR UP0, UPT, UR5, UR10, UP0 ;  /* 0x0000000a0500728c */ /* 0x000fe40008706670 */
[----:B------:R-:W-:Y:S02]  /*1390*/  UIMAD.WIDE.U32 UR10, UR5, UR8, URZ ;  /* 0x00000008050a72a5 */ /* 0x000fe4000f8e00ff */
[----:B------:R-:W-:Y:S02]  /*13a0*/  USHF.R.U32.HI UR7, URZ, UR9, UR7 ;  /* 0x00000009ff077299 */ /* 0x000fe40008011607 */
[----:B------:R-:W-:Y:S02]  /*13b0*/  UIADD3 UR10, UPT, UPT, -UR4, URZ, URZ ;  /* 0x000000ff040a7290 */ /* 0x000fe4000fffe1ff */
[----:B------:R-:W-:Y:S02]  /*13c0*/  USEL UR7, UR4, UR7, !UP2 ;  /* 0x0000000704077287 */ /* 0x000fe4000d000000 */
[----:B------:R-:W-:Y:S01]  /*13d0*/  UIMAD UR10, UR14, UR10, UR31 ;  /* 0x0000000a0e0a72a4 */ /* 0x000fe2000f8e021f */
[----:B------:R-:W-:Y:S01]  /*13e0*/  @!UP0 UMOV UR8, UR11 ;  /* 0x0000000b00088c82 */ /* 0x000fe20008000000 */
[----:B------:R-:W-:-:S02]  /*13f0*/  UIADD3 UR11, UPT, UPT, -UR5, URZ, URZ ;  /* 0x000000ff050b7290 */ /* 0x000fc4000fffe1ff */
[----:B------:R-:W-:Y:S02]  /*1400*/  @!UP0 USHF.R.U32.HI UR8, URZ, UR9, UR8 ;  /* 0x00000009ff088299 */ /* 0x000fe40008011608 */
[----:B------:R-:W-:Y:S02]  /*1410*/  UIADD3 UR9, UPT, UPT, -UR7, URZ, URZ ;  /* 0x000000ff07097290 */ /* 0x000fe4000fffe1ff */
[----:B------:R-:W-:Y:S02]  /*1420*/  @!UP0 USEL UR8, UR5, UR8, !UP2 ;  /* 0x0000000805088287 */ /* 0x000fe4000d000000 */
[----:B------:R-:W-:Y:S02]  /*1430*/  UIMAD UR9, UR19, UR9, UR4 ;  /* 0x00000009130972a4 */ /* 0x000fe4000f8e0204 */
[----:B------:R-:W-:Y:S02]  /*1440*/  @!UP0 UIADD3 UR7, UPT, UPT, UR7, -UR8, URZ ;  /* 0x8000000807078290 */ /* 0x000fe4000fffe0ff */
[----:B------:R-:W-:-:S02]  /*1450*/  @!UP0 UIMAD UR6, UR9, UR6, UR8 ;  /* 0x00000006090682a4 */ /* 0x000fc4000f8e0208 */
[----:B------:R-:W-:Y:S02]  /*1460*/  @!UP0 UIMAD UR4, UR7, UR19, UR5 ;  /* 0x00000013070482a4 */ /* 0x000fe4000f8e0205 */
[----:B------:R-:W-:Y:S02]  /*1470*/  UIMAD UR30, UR20, UR11, UR30 ;  /* 0x0000000b141e72a4 */ /* 0x000fe4000f8e021e */
[----:B------:R-:W-:Y:S01]  /*1480*/  UIMAD UR31, UR4, UR14, UR10 ;  /* 0x0000000e041f72a4 */ /* 0x000fe2000f8e020a */
[----:B------:R-:W-:Y:S02]  /*1490*/  @!UP0 UMOV UR5, UR6 ;  /* 0x0000000600058c82 */ /* 0x000fe40008000000 */
[----:B------:R-:W-:-:S12]  /*14a0*/  UIMAD UR30, UR5, UR20, UR30 ;  /* 0x00000014051e72a4 */ /* 0x000fd8000f8e021e */
.L_x_18:
[----:B------:R-:W-:-:S09]  /*14b0*/  UISETP.NE.AND UP0, UPT, UR22, 0x1, UPT ;  /* 0x000000011600788c */ /* 0x000fd2000bf05270 */
[----:B------:R-:W-:Y:S05]  /*14c0*/  BRA.U UP0, `(.L_x_19) ;  /* 0x0000000100407547 */ /* 0x000fea000b800000 */
[----:B------:R-:W2:Y:S01]  /*14d0*/  LDCU.128 UR8, c[0x0][0xb10] ;  /* 0x00016200ff0877ac */ /* 0x000ea20008000c00 */
[----:B------:R-:W3:Y:S01]  /*14e0*/  LDCU UR12, c[0x0][0xb0c] ;  /* 0x00016180ff0c77ac */ /* 0x000ee20008000800 */
[----:B------:R-:W4:Y:S01]  /*14f0*/  LDCU UR13, c[0x0][0xb20] ;  /* 0x00016400ff0d77ac */ /* 0x000f220008000800 */
[----:B--2---:R-:W-:Y:S02]  /*1500*/  UIMAD.WIDE.U32 UR4, UR30, UR8, URZ ;  /* 0x000000081e0472a5 */ /* 0x004fe4000f8e00ff */
[----:B------:R-:W-:Y:S02]  /*1510*/  UIMAD.WIDE.U32 UR6, UR31, UR11, URZ ;  /* 0x0000000b1f0672a5 */ /* 0x000fe4000f8e00ff */
[----:B---3--:R-:W-:Y:S02]  /*1520*/  UISETP.NE.AND UP0, UPT, UR12, 0x1, UPT ;  /* 0x000000010c00788c */ /* 0x008fe4000bf05270 */
[----:B------:R-:W-:-:S03]  /*1530*/  USHF.R.U32.HI UR5, URZ, UR9, UR5 ;  /* 0x00000009ff057299 */ /* 0x000fc60008011605 */
[----:B------:R-:W-:Y:S01]  /*1540*/  UMOV UR4, UR7 ;  /* 0x0000000700047c82 */ /* 0x000fe20008000000 */
[----:B------:R-:W-:Y:S02]  /*1550*/  USEL UR5, UR30, UR5, !UP0 ;  /* 0x000000051e057287 */ /* 0x000fe4000c000000 */
[----:B------:R-:W-:Y:S02]  /*1560*/  UISETP.NE.AND UP0, UPT, UR10, 0x1, UPT ;  /* 0x000000010a00788c */ /* 0x000fe4000bf05270 */
[----:B----4-:R-:W-:-:S04]  /*1570*/  USHF.R.U32.HI UR4, URZ, UR13, UR4 ;  /* 0x0000000dff047299 */ /* 0x010fc80008011604 */
[----:B------:R-:W-:-:S04]  /*1580*/  USEL UR4, UR31, UR4, !UP0 ;  /* 0x000000041f047287 */ /* 0x000fc8000c000000 */
[----:B------:R-:W-:Y:S02]  /*1590*/  UIADD3 UR6, UPT, UPT, UR5, -UR4, URZ ;  /* 0x8000000405067290 */ /* 0x000fe4000fffe0ff */
[----:B------:R-:W-:Y:S02]  /*15a0*/  UIADD3 UR4, UPT, UPT, -UR5, UR4, URZ ;  /* 0x0000000405047290 */ /* 0x000fe4000fffe1ff */
[----:B------:R-:W-:Y:S02]  /*15b0*/  UIMAD UR31, UR6, UR10, UR31 ;  /* 0x0000000a061f72a4 */ /* 0x000fe4000f8e021f */
[----:B------:R-:W-:-:S12]  /*15c0*/  UIMAD UR30, UR4, UR12, UR30 ;  /* 0x0000000c041e72a4 */ /* 0x000fd8000f8e021e */
.L_x_19:
[----:B------:R-:W-:Y:S01]  /*15d0*/  UISETP.NE.AND UP0, UPT, UR18, 0x2, UPT ;  /* 0x000000021200788c */ /* 0x000fe2000bf05270 */
[----:B------:R-:W-:Y:S09]  /*15e0*/  BRA.U !UP5, `(.L_x_20) ;  /* 0x000000010d0c7547 */ /* 0x000ff2000b800000 */
[----:B------:R-:W-:Y:S01]  /*15f0*/  UCGABAR_WAIT ;  /* 0x0000000000007dc7 */ /* 0x000fe20008000000 */
[----:B------:R-:W-:Y:S01]  /*1600*/  CCTL.IVALL ;  /* 0x00000000ff00798f */ /* 0x000fe20002000000 */
[----:B------:R-:W-:Y:S05]  /*1610*/  BRA `(.L_x_21) ;  /* 0x0000000000047947 */ /* 0x000fea0003800000 */
.L_x_20:
[----:B------:R-:W-:Y:S06]  /*1620*/  BAR.SYNC.DEFER_BLOCKING 0x0 ;  /* 0x0000000000007b1d */ /* 0x000fec0000010000 */
.L_x_21:
[----:B------:R-:W-:Y:S05]  /*1630*/  BRA.U UP0, `(.L_x_22) ;  /* 0x0000001100c87547 */ /* 0x000fea000b800000 */
[----:B------:R-:W2:Y:S01]  /*1640*/  LDCU UR6, c[0x0][0x38c] ;  /* 0x00007180ff0677ac */ /* 0x000ea20008000800 */
[----:B------:R-:W3:Y:S01]  /*1650*/  S2UR UR8, SR_CgaCtaId ;  /* 0x00000000000879c3 */ /* 0x000ee20000008800 */
[----:B------:R-:W-:Y:S01]  /*1660*/  PLOP3.LUT P1, PT, PT, PT, UP3, 0x80, 0x8 ;  /* 0x000000000008781c */ /* 0x000fe20003f2f038 */
[----:B------:R-:W-:Y:S01]  /*1670*/  IMAD.MOV.U32 R12, RZ, RZ, 0x1 ;  /* 0x00000001ff0c7424 */ /* 0x000fe200078e00ff */
[----:B------:R-:W-:Y:S01]  /*1680*/  UMOV UR7, 0x400 ;  /* 0x0000040000077882 */ /* 0x000fe20000000000 */
[----:B------:R-:W-:Y:S01]  /*1690*/  UISETP.NE.AND UP1, UPT, UR18, URZ, UPT ;  /* 0x000000ff1200728c */ /* 0x000fe2000bf25270 */
[----:B------:R-:W-:Y:S01]  /*16a0*/  ISETP.EQ.OR P2, PT, R0, RZ, P3 ;  /* 0x000000ff0000720c */ /* 0x000fe20001f42670 */
[----:B------:R-:W-:Y:S01]  /*16b0*/  USEL UR24, URZ, 0x1, UP6 ;  /* 0x00000001ff187887 */ /* 0x000fe2000b000000 */
[----:B------:R-:W-:Y:S02]  /*16c0*/  PLOP3.LUT P1, PT, P1, PT, PT, 0x8, 0x80 ;  /* 0x000000000080781c */ /* 0x000fe40000f2e170 */
[----:B------:R-:W-:Y:S01]  /*16d0*/  CS2R R10, SRZ ;  /* 0x00000000000a7805 */ /* 0x000fe2000001ff00 */
[----:B------:R-:W-:Y:S01]  /*16e0*/  IMAD.MOV.U32 R9, RZ, RZ, RZ ;  /* 0x000000ffff097224 */ /* 0x000fe200078e00ff */
[----:B------:R-:W4:Y:S01]  /*16f0*/  LDCU UR40, c[0x0][0x370] ;  /* 0x00006e00ff2877ac */ /* 0x000f220008000800 */
[----:B------:R-:W-:Y:S01]  /*1700*/  IMAD.MOV.U32 R8, RZ, RZ, 0x1 ;  /* 0x00000001ff087424 */ /* 0x000fe200078e00ff */
[----:B------:R-:W1:Y:S01]  /*1710*/  LDCU.64 UR26, c[0x0][0x348] ;  /* 0x00006900ff1a77ac */ /* 0x000e620008000a00 */
[----:B--2---:R-:W-:-:S02]  /*1720*/  UIADD3 UR5, UPT, UPT, UR6, 0x3f, URZ ;  /* 0x0000003f06057890 */ /* 0x004fc4000fffe0ff */
[----:B------:R-:W-:Y:S02]  /*1730*/  USHF.R.U32.HI UR45, URZ, 0x6, UR28 ;  /* 0x00000006ff2d7899 */ /* 0x000fe4000801161c */
[----:B------:R-:W-:Y:S02]  /*1740*/  USHF.R.S32.HI UR4, URZ, 0x1f, UR5 ;  /* 0x0000001fff047899 */ /* 0x000fe40008011405 */
[----:B---3--:R-:W-:Y:S02]  /*1750*/  ULEA UR7, UR8, UR7, 0x18 ;  /* 0x0000000708077291 */ /* 0x008fe4000f8ec0ff */
[----:B------:R-:W-:Y:S02]  /*1760*/  ULEA.HI UR4, UR4, UR5, URZ, 0x6 ;  /* 0x0000000504047291 */ /* 0x000fe4000f8f30ff */
[----:B------:R-:W-:Y:S02]  /*1770*/  UIADD3 UR5, UPT, UPT, UR6, -0x1, URZ ;  /* 0xffffffff06057890 */ /* 0x000fe4000fffe0ff */
[----:B------:R-:W-:-:S02]  /*1780*/  USHF.R.S32.HI UR43, URZ, 0x6, UR4 ;  /* 0x00000006ff2b7899 */ /* 0x000fc40008011404 */
[----:B------:R-:W-:Y:S02]  /*1790*/  UISETP.GE.U32.AND UP2, UPT, UR5, -0x7f, UPT ;  /* 0xffffff810500788c */ /* 0x000fe4000bf46070 */
[----:B------:R-:W-:Y:S02]  /*17a0*/  UISETP.LT.U32.AND UP0, UPT, UR43, 0x4, UPT ;  /* 0x000000042b00788c */ /* 0x000fe4000bf01070 */
[----:B------:R-:W-:Y:S02]  /*17b0*/  ULEA UR29, UR28, UR7, 0x1 ;  /* 0x000000071c1d7291 */ /* 0x000fe4000f8e08ff */
[----:B------:R-:W-:Y:S02]  /*17c0*/  USEL UR41, UR43, 0x4, UP0 ;  /* 0x000000042b297887 */ /* 0x000fe40008000000 */
[----:B------:R-:W-:Y:S02]  /*17d0*/  UIADD3 UR46, UPT, UPT, UR6, 0x7e, URZ ;  /* 0x0000007e062e7890 */ /* 0x000fe4000fffe0ff */
[----:B------:R-:W-:-:S02]  /*17e0*/  UIADD3 UR21, UPT, UPT, UR41, -0x1, URZ ;  /* 0xffffffff29157890 */ /* 0x000fc4000fffe0ff */
[----:B------:R-:W-:Y:S01]  /*17f0*/  @UP2 UIADD3 UR21, UPT, UPT, UR41, URZ, URZ ;  /* 0x000000ff29152290 */ /* 0x000fe2000fffe0ff */
[----:B------:R-:W2:Y:S01]  /*1800*/  LDCU UR39, c[0x0][0x374] ;  /* 0x00006e80ff2777ac */ /* 0x000ea20008000800 */
[----:B------:R-:W-:Y:S02]  /*1810*/  USEL UR24, UR24, 0x2, UP1 ;  /* 0x0000000218187887 */ /* 0x000fe40008800000 */
[----:B------:R-:W-:Y:S02]  /*1820*/  UIADD3 UR29, UPT, UPT, UR29, 0x10800, URZ ;  /* 0x000108001d1d7890 */ /* 0x000fe4000fffe0ff */
[----:B------:R-:W-:Y:S02]  /*1830*/  UIADD3 UR44, UPT, UPT, UR43, -UR41, URZ ;  /* 0x800000292b2c7290 */ /* 0x000fe4000fffe0ff */
[----:B------:R-:W-:Y:S01]  /*1840*/  UIADD3 UR21, UPT, UPT, UR21, 0x1, URZ ;  /* 0x0000000115157890 */ /* 0x000fe2000fffe0ff */
[----:B-1--4-:R-:W-:-:S11]  /*1850*/  UMOV UR5, URZ ;  /* 0x000000ff00057c82 */ /* 0x012fd60008000000 */
.L_x_42:
[----:B-1----:R-:W1:Y:S02]  /*1860*/  S2UR UR4, SR_CgaCtaId ;  /* 0x00000000000479c3 */ /* 0x002e640000008800 */
[----:B-1----:R-:W-:-:S09]  /*1870*/  UISETP.NE.AND UP0, UPT, UR4, URZ, UPT ;  /* 0x000000ff0400728c */ /* 0x002fd2000bf05270 */
[----:B------:R-:W-:Y:S05]  /*1880*/  BRA.U UP0, `(.L_x_23) ;  /* 0x0000000100287547 */ /* 0x000fea000b800000 */
[----:B------:R-:W-:Y:S02]  /*1890*/  LEA R0, R9, UR7, 0x3 ;  /* 0x0000000709007c11 */ /* 0x000fe4000f8e18ff */
[----:B------:R-:W-:-:S04]  /*18a0*/  SHF.L.U32 R3, R8, 0x1f, RZ ;  /* 0x0000001f08037819 */ /* 0x000fc800000006ff */
[----:B------:R-:W1:Y:S02]  /*18b0*/  SYNCS.PHASECHK.TRANS64.TRYWAIT P0, [R0+URZ+0x100], R3 ;  /* 0x00010003000075a7 */ /* 0x000e6400080011ff */
[----:B-1----:R-:W-:Y:S05]  /*18c0*/  @!P0 BRA `(.L_x_24) ;  /* 0x0000007c00708947 */ /* 0x002fea0003800000 */
.L_x_138:
[----:B------:R3:W-:Y:S01]  /*18d0*/  SYNCS.ARRIVE.TRANS64.A1T0 RZ, [R0+URZ+0xf0], RZ ;  /* 0x0000f0ff00ff79a7 */ /* 0x0007e200081000ff */
[----:B------:R-:W-:-:S05]  /*18e0*/  VIADD R9, R9, 0x1 ;  /* 0x0000000109097836 */ /* 0x000fca0000000000 */
[----:B------:R-:W-:-:S04]  /*18f0*/  ISETP.NE.AND P0, PT, R9, 0x2, PT ;  /* 0x000000020900780c */ /* 0x000fc80003f05270 */
[----:B-1----:R-:W-:Y:S02]  /*1900*/  SEL R3, RZ, 0x1, P0 ;  /* 0x00000001ff037807 */ /* 0x002fe40000000000 */
[----:B------:R-:W-:Y:S02]  /*1910*/  SEL R9, R9, RZ, P0 ;  /* 0x000000ff09097207 */ /* 0x000fe40000000000 */
[----:B------:R-:W-:-:S07]  /*1920*/  LOP3.LUT R8, R8, R3, RZ, 0x3c, !PT ;  /* 0x0000000308087212 */ /* 0x000fce00078e3cff */
.L_x_23:
[----:B------:R-:W-:Y:S01]  /*1930*/  ULEA UR4, UR5, UR7, 0x3 ;  /* 0x0000000705047291 */ /* 0x000fe2000f8e18ff */
[----:B---3--:R-:W-:Y:S01]  /*1940*/  SHF.L.U32 R0, R12, 0x1f, RZ ;  /* 0x0000001f0c007819 */ /* 0x008fe200000006ff */
[----:B------:R-:W-:Y:S02]  /*1950*/  UISETP.GE.U32.AND UP0, UPT, UR46, 0x7f, UPT ;  /* 0x0000007f2e00788c */ /* 0x000fe4000bf06070 */
[----:B------:R-:W-:Y:S02]  /*1960*/  USHF.L.U32 UR35, UR30, 0x6, URZ ;  /* 0x000000061e237899 */ /* 0x000fe400080006ff */
[----:B------:R-:W-:Y:S01]  /*1970*/  ULEA UR19, UR31, UR45, 0x8 ;  /* 0x0000002d1f137291 */ /* 0x000fe2000f8e40ff */
[----:B------:R-:W-:Y:S02]  /*1980*/  UMOV UR13, URZ ;  /* 0x000000ff000d7c82 */ /* 0x000fe40008000000 */
[----:B------:R1:W3:Y:S02]  /*1990*/  SYNCS.PHASECHK.TRANS64.TRYWAIT P0, [UR4+0x20], R0 ;  /* 0x00002000ff0075a7 */ /* 0x0002e40008001104 */
[----:B------:R-:W-:Y:S07]  /*19a0*/  BRA.U !UP0, `(.L_x_25) ;  /* 0x0000000108c07547 */ /* 0x000fee000b800000 */
[----:B------:R-:W-:Y:S01]  /*19b0*/  UMOV UR6, URZ ;  /* 0x000000ff00067c82 */ /* 0x000fe20008000000 */
[----:B------:R-:W-:-:S05]  /*19c0*/  UMOV UR4, UR5 ;  /* 0x0000000500047c82 */ /* 0x000fca0008000000 */
.L_x_31:
[----:B------:R-:W-:Y:S01]  /*19d0*/  ULEA UR33, UR4, UR7, 0x3 ;  /* 0x0000000704217291 */ /* 0x000fe2000f8e18ff */
[----:B---3--:R-:W-:Y:S01]  /*19e0*/  @!P3 MOV R2, 0xa000 ;  /* 0x0000a0000002b802 */ /* 0x008fe20000000f00 */
[----:B-1-34-:R-:W-:Y:S10]  /*19f0*/  @P0 BRA `(.L_x_26) ;  /* 0x00000000000c0947 */ /* 0x01aff40003800000 */
[----:B------:R-:W-:-:S04]  /*1a00*/  SHF.L.U32 R3, R12, 0x1f, RZ ;  /* 0x0000001f0c037819 */ /* 0x000fc800000006ff */
[----:B------:R-:W3:Y:S02]  /*1a10*/  SYNCS.PHASECHK.TRANS64.TRYWAIT P0, [UR33+0x20], R3 ;  /* 0x00002003ff0075a7 */ /* 0x000ee40008001121 */
[----:B---3--:R-:W-:Y:S05]  /*1a20*/  @!P0 BRA `(.L_x_27) ;  /* 0x0000007c002c8947 */ /* 0x008fea0003800000 */
.L_x_26:
[----:B------:R3:W-:Y:S01]  /*1a30*/  @!P3 SYNCS.ARRIVE.TRANS64 RZ, [UR33], R2 ;  /* 0x00000002ffffb9a7 */ /* 0x0007e20008000021 */
[----:B------:R-:W-:-:S04]  /*1a40*/  ULOP3.LUT UR5, UR24, 0x2, URZ, 0xfc, !UPT ;  /* 0x0000000218057892 */ /* 0x000fc8000f8efcff */
[----:B------:R-:W-:-:S09]  /*1a50*/  UISETP.NE.AND UP0, UPT, UR5, 0x2, UPT ;  /* 0x000000020500788c */ /* 0x000fd2000bf05270 */
[----:B------:R-:W-:Y:S05]  /*1a60*/  BRA.U UP0, `(.L_x_28) ;  /* 0x0000000100047547 */ /* 0x000fea000b800000 */
[----:B--2---:R-:W-:Y:S05]  /*1a70*/  BPT.TRAP 0x1 ;  /* 0x000000040000795c */ /* 0x004fea0000300000 */
.L_x_28:
[----:B------:R-:W-:Y:S04]  /*1a80*/  BSSY.RECONVERGENT B0, `(.L_x_29) ;  /* 0x0000003000007945 */ /* 0x000fe80003800200 */
[----:B------:R-:W-:Y:S05]  /*1a90*/  @P2 BRA `(.L_x_30) ;  /* 0x0000000000042947 */ /* 0x000fea0003800000 */
[----:B--2---:R-:W-:Y:S05]  /*1aa0*/  BPT.TRAP 0x1 ;  /* 0x000000040000795c */ /* 0x004fea0000300000 */
.L_x_30:
[----:B--2---:R-:W-:Y:S05]  /*1ab0*/  BSYNC.RECONVERGENT B0 ;  /* 0x0000000000007941 */ /* 0x004fea0003800200 */
.L_x_29:
[----:B------:R-:W-:Y:S02]  /*1ac0*/  UIADD3 UR5, UPT, UPT, UR4, 0x1, URZ ;  /* 0x0000000104057890 */ /* 0x000fe4000fffe0ff */
[----:B------:R-:W-:Y:S02]  /*1ad0*/  ULEA UR32, UR4, UR7, 0xd ;  /* 0x0000000704207291 */ /* 0x000fe4000f8e68ff */
[----:B------:R-:W-:Y:S02]  /*1ae0*/  UISETP.NE.AND UP0, UPT, UR5, 0x4, UPT ;  /* 0x000000040500788c */ /* 0x000fe4000bf05270 */
[----:B------:R-:W-:Y:S02]  /*1af0*/  USHF.L.U32 UR34, UR6, 0x6, URZ ;  /* 0x0000000606227899 */ /* 0x000fe400080006ff */
[----:B------:R-:W-:Y:S02]  /*1b00*/  USEL UR9, URZ, 0x1, UP0 ;  /* 0x00000001ff097887 */ /* 0x000fe40008000000 */
[----:B------:R-:W-:-:S02]  /*1b10*/  USEL UR5, UR5, URZ, UP0 ;  /* 0x000000ff05057287 */ /* 0x000fc40008000000 */
[----:B------:R-:W-:Y:S02]  /*1b20*/  ULEA UR4, UR4, UR28, 0xe ;  /* 0x0000001c04047291 */ /* 0x000fe4000f8e70ff */
[----:B------:R-:W-:Y:S01]  /*1b30*/  ULEA UR8, UR5, UR7, 0x3 ;  /* 0x0000000705087291 */ /* 0x000fe2000f8e18ff */
[----:B------:R-:W-:Y:S01]  /*1b40*/  LOP3.LUT R12, R12, UR9, RZ, 0x3c, !PT ;  /* 0x000000090c0c7c12 */ /* 0x000fe2000f8e3cff */
[----:B------:R-:W-:Y:S02]  /*1b50*/  UIADD3 UR6, UPT, UPT, UR6, 0x1, URZ ;  /* 0x0000000106067890 */ /* 0x000fe4000fffe0ff */
[----:B------:R-:W-:Y:S01]  /*1b60*/  UIADD3 UR10, UP1, UPT, UR26, 0x80, URZ ;  /* 0x000000801a0a7890 */ /* 0x000fe2000ff3e0ff */
[----:B-1----:R-:W-:Y:S01]  /*1b70*/  SHF.L.U32 R0, R12, 0x1f, RZ ;  /* 0x0000001f0c007819 */ /* 0x002fe200000006ff */
[----:B------:R-:W-:Y:S02]  /*1b80*/  ULEA UR4, UR4, UR7, 0x1 ;  /* 0x0000000704047291 */ /* 0x000fe4000f8e08ff */
[----:B------:R-:W-:Y:S01]  /*1b90*/  UIADD3.X UR11, UPT, UPT, URZ, UR27, URZ, UP1, !UPT ;  /* 0x0000001bff0b7290 */ /* 0x000fe20008ffe4ff */
[----:B------:R4:W1:Y:S01]  /*1ba0*/  SYNCS.PHASECHK.TRANS64.TRYWAIT P0, [UR8+0x20], R0 ;  /* 0x00002000ff0075a7 */ /* 0x0008620008001108 */
[----:B------:R-:W-:-:S02]  /*1bb0*/  UIADD3 UR8, UP0, UPT, UR26, 0x180, URZ ;  /* 0x000001801a087890 */ /* 0x000fc4000ff1e0ff */
[----:B------:R-:W-:Y:S02]  /*1bc0*/  UIADD3 UR32, UPT, UPT, UR32, 0x8800, URZ ;  /* 0x0000880020207890 */ /* 0x000fe4000fffe0ff */
[----:B------:R-:W-:Y:S02]  /*1bd0*/  UIADD3.X UR9, UPT, UPT, URZ, UR27, URZ, UP0, !UPT ;  /* 0x0000001bff097290 */ /* 0x000fe400087fe4ff */
[----:B------:R-:W-:Y:S02]  /*1be0*/  UISETP.NE.AND UP0, UPT, UR6, UR21, UPT ;  /* 0x000000150600728c */ /* 0x000fe4000bf05270 */
[----:B------:R-:W-:Y:S01]  /*1bf0*/  UIADD3 UR16, UPT, UPT, UR4, 0x10800, URZ ;  /* 0x0001080004107890 */ /* 0x000fe2000fffe0ff */
[----:B------:R-:W-:Y:S01]  /*1c00*/  UMOV UR12, 0x0 ;  /* 0x00000000000c7882 */ /* 0x000fe20000000000 */
[----:B------:R-:W-:Y:S01]  /*1c10*/  UMOV UR13, 0x10000000 ;  /* 0x10000000000d7882 */ /* 0x000fe20000000000 */
[----:B------:R-:W-:Y:S01]  /*1c20*/  UMOV UR4, 0x30000 ;  /* 0x0003000000047882 */ /* 0x000fe20000000000 */
[----:B------:R-:W-:Y:S01]  /*1c30*/  UMOV UR20, UR36 ;  /* 0x0000002400147c82 */ /* 0x000fe20008000000 */
[----:B------:R-:W-:Y:S01]  /*1c40*/  UMOV UR17, UR33 ;  /* 0x0000002100117c82 */ /* 0x000fe20008000000 */
[----:B------:R-:W-:Y:S01]  /*1c50*/  UMOV UR18, UR34 ;  /* 0x0000002200127c82 */ /* 0x000fe20008000000 */
[----:B------:R-:W-:Y:S02]  /*1c60*/  UTMALDG.3D [UR32], [UR10], desc[UR12] ;  /* 0x00000c200a0075b4 */ /* 0x000fe40008011000 */
[----:B------:R2:W-:Y:S02]  /*1c70*/  UTMALDG.3D.MULTICAST [UR16], [UR8], UR4, desc[UR12] ;  /* 0x00000c10080073b4 */ /* 0x0005e40008011804 */
[----:B--2---:R-:W-:Y:S01]  /*1c80*/  UMOV UR13, UR21 ;  /* 0x00000015000d7c82 */ /* 0x004fe20008000000 */
[----:B------:R-:W-:Y:S01]  /*1c90*/  UMOV UR4, UR5 ;  /* 0x0000000500047c82 */ /* 0x000fe20008000000 */
[----:B------:R-:W-:Y:S05]  /*1ca0*/  BRA.U UP0, `(.L_x_31) ;  /* 0xfffffffd00487547 */ /* 0x000fea000b83ffff */
.L_x_25:
[----:B------:R-:W-:Y:S01]  /*1cb0*/  ULEA UR4, UR5, UR7, 0x3 ;  /* 0x0000000705047291 */ /* 0x000fe2000f8e18ff */
[----:B-1--4-:R-:W-:Y:S01]  /*1cc0*/  SHF.L.U32 R0, R12, 0x1f, RZ ;  /* 0x0000001f0c007819 */ /* 0x012fe200000006ff */
[----:B------:R-:W-:Y:S01]  /*1cd0*/  @!P1 SYNCS.ARRIVE.TRANS64.A1T0 RZ, [UR7+0x88], RZ ;  /* 0x000088ffffff99a7 */ /* 0x000fe20008100007 */
[----:B------:R-:W-:-:S06]  /*1ce0*/  UISETP.GT.AND UP0, UPT, UR43, UR41, UPT ;  /* 0x000000292b00728c */ /* 0x000fcc000bf04270 */
[----:B---3--:R1:W3:Y:S03]  /*1cf0*/  SYNCS.PHASECHK.TRANS64.TRYWAIT P0, [UR4+0x20], R0 ;  /* 0x00002000ff0075a7 */ /* 0x0082e60008001104 */
[----:B------:R-:W-:Y:S05]  /*1d00*/  BRA.U !UP0, `(.L_x_32) ;  /* 0x0000000108bc7547 */ /* 0x000fea000b800000 */
[----:B------:R-:W-:Y:S01]  /*1d10*/  UIADD3 UR25, UPT, UPT, UR44, UR13, URZ ;  /* 0x0000000d2c197290 */ /* 0x000fe2000fffe0ff */
[----:B------:R-:W-:-:S11]  /*1d20*/  UMOV UR4, UR5 ;  /* 0x0000000500047c82 */ /* 0x000fd60008000000 */
.L_x_38:
[----:B------:R-:W-:Y:S01]  /*1d30*/  ULEA UR9, UR4, UR7, 0x3 ;  /* 0x0000000704097291 */ /* 0x000fe2000f8e18ff */
[----:B---3--:R-:W-:Y:S01]  /*1d40*/  @!P3 MOV R2, 0xa000 ;  /* 0x0000a0000002b802 */ /* 0x008fe20000000f00 */
[----:B-1-3--:R-:W-:Y:S10]  /*1d50*/  @P0 BRA `(.L_x_33) ;  /* 0x00000000000c0947 */ /* 0x00aff40003800000 */
[----:B------:R-:W-:-:S04]  /*1d60*/  SHF.L.U32 R3, R12, 0x1f, RZ ;  /* 0x0000001f0c037819 */ /* 0x000fc800000006ff */
[----:B------:R-:W3:Y:S02]  /*1d70*/  SYNCS.PHASECHK.TRANS64.TRYWAIT P0, [UR9+0x20], R3 ;  /* 0x00002003ff0075a7 */ /* 0x000ee40008001109 */
[----:B---3--:R-:W-:Y:S05]  /*1d80*/  @!P0 BRA `(.L_x_34) ;  /* 0x00000078006c8947 */ /* 0x008fea0003800000 */
.L_x_33:
[----:B------:R3:W-:Y:S01]  /*1d90*/  @!P3 SYNCS.ARRIVE.TRANS64 RZ, [UR9], R2 ;  /* 0x00000002ffffb9a7 */ /* 0x0007e20008000009 */
[----:B------:R-:W-:-:S04]  /*1da0*/  ULOP3.LUT UR5, UR24, 0x2, URZ, 0xfc, !UPT ;  /* 0x0000000218057892 */ /* 0x000fc8000f8efcff */
[----:B------:R-:W-:-:S09]  /*1db0*/  UISETP.NE.AND UP0, UPT, UR5, 0x2, UPT ;  /* 0x000000020500788c */ /* 0x000fd2000bf05270 */
[----:B------:R-:W-:Y:S05]  /*1dc0*/  BRA.U UP0, `(.L_x_35) ;  /* 0x0000000100047547 */ /* 0x000fea000b800000 */
[----:B--2---:R-:W-:Y:S05]  /*1dd0*/  BPT.TRAP 0x1 ;  /* 0x000000040000795c */ /* 0x004fea0000300000 */
.L_x_35:
[----:B------:R-:W-:Y:S04]  /*1de0*/  BSSY.RECONVERGENT B0, `(.L_x_36) ;  /* 0x0000003000007945 */ /* 0x000fe80003800200 */
[----:B------:R-:W-:Y:S05]  /*1df0*/  @P2 BRA `(.L_x_37) ;  /* 0x0000000000042947 */ /* 0x000fea0003800000 */
[----:B--2---:R-:W-:Y:S05]  /*1e00*/  BPT.TRAP 0x1 ;  /* 0x000000040000795c */ /* 0x004fea0000300000 */
.L_x_37:
[----:B--2---:R-:W-:Y:S05]  /*1e10*/  BSYNC.RECONVERGENT B0 ;  /* 0x0000000000007941 */ /* 0x004fea0003800200 */
.L_x_36:
[----:B------:R-:W-:Y:S02]  /*1e20*/  UIADD3 UR5, UPT, UPT, UR4, 0x1, URZ ;  /* 0x0000000104057890 */ /* 0x000fe4000fffe0ff */
[----:B------:R-:W-:Y:S02]  /*1e30*/  UIADD3 UR14, UP1, UPT, UR26, 0x80, URZ ;  /* 0x000000801a0e7890 */ /* 0x000fe4000ff3e0ff */
[----:B------:R-:W-:Y:S02]  /*1e40*/  UISETP.NE.AND UP0, UPT, UR5, 0x4, UPT ;  /* 0x000000040500788c */ /* 0x000fe4000bf05270 */
[----:B------:R-:W-:Y:S02]  /*1e50*/  USHF.L.U32 UR10, UR13, 0x6, URZ ;  /* 0x000000060d0a7899 */ /* 0x000fe400080006ff */
[----:B------:R-:W-:Y:S02]  /*1e60*/  USEL UR8, URZ, 0x1, UP0 ;  /* 0x00000001ff087887 */ /* 0x000fe40008000000 */
[----:B------:R-:W-:-:S02]  /*1e70*/  USEL UR5, UR5, URZ, UP0 ;  /* 0x000000ff05057287 */ /* 0x000fc40008000000 */
[----:B------:R-:W-:Y:S02]  /*1e80*/  UIADD3 UR22, UP0, UPT, UR26, 0x180, URZ ;  /* 0x000001801a167890 */ /* 0x000fe4000ff1e0ff */
[----:B------:R-:W-:Y:S01]  /*1e90*/  LOP3.LUT R12, R12, UR8, RZ, 0x3c, !PT ;  /* 0x000000080c0c7c12 */ /* 0x000fe2000f8e3cff */
[----:B------:R-:W-:Y:S02]  /*1ea0*/  ULEA UR8, UR4, UR7, 0xd ;  /* 0x0000000704087291 */ /* 0x000fe4000f8e68ff */
[----:B------:R-:W-:Y:S01]  /*1eb0*/  ULEA UR6, UR5, UR7, 0x3 ;  /* 0x0000000705067291 */ /* 0x000fe2000f8e18ff */
[----:B-1----:R-:W-:Y:S01]  /*1ec0*/  SHF.L.U32 R0, R12, 0x1f, RZ ;  /* 0x0000001f0c007819 */ /* 0x002fe200000006ff */
[----:B------:R-:W-:Y:S02]  /*1ed0*/  UIADD3 UR8, UPT, UPT, UR8, 0x8800, URZ ;  /* 0x0000880008087890 */ /* 0x000fe4000fffe0ff */
[----:B------:R-:W-:Y:S02]  /*1ee0*/  UIADD3.X UR15, UPT, UPT, URZ, UR27, URZ, UP1, !UPT ;  /* 0x0000001bff0f7290 */ /* 0x000fe40008ffe4ff */
[----:B------:R-:W-:-:S02]  /*1ef0*/  ULEA UR16, UR4, UR29, 0xf ;  /* 0x0000001d04107291 */ /* 0x000fc4000f8e78ff */
[----:B------:R-:W-:Y:S01]  /*1f00*/  UIADD3.X UR23, UPT, UPT, URZ, UR27, URZ, UP0, !UPT ;  /* 0x0000001bff177290 */ /* 0x000fe200087fe4ff */
[----:B------:R4:W1:Y:S01]  /*1f10*/  SYNCS.PHASECHK.TRANS64.TRYWAIT P0, [UR6+0x20], R0 ;  /* 0x00002000ff0075a7 */ /* 0x0008620008001106 */
[----:B------:R-:W-:Y:S01]  /*1f20*/  UMOV UR30, 0x0 ;  /* 0x00000000001e7882 */ /* 0x000fe20000000000 */
[----:B------:R-:W-:Y:S01]  /*1f30*/  UMOV UR31, 0x10000000 ;  /* 0x10000000001f7882 */ /* 0x000fe20000000000 */
[----:B------:R-:W-:Y:S01]  /*1f40*/  UMOV UR11, UR35 ;  /* 0x00000023000b7c82 */ /* 0x000fe20008000000 */
[----:B------:R-:W-:Y:S01]  /*1f50*/  UMOV UR12, UR36 ;  /* 0x00000024000c7c82 */ /* 0x000fe20008000000 */
[----:B------:R-:W-:Y:S01]  /*1f60*/  UMOV UR6, 0x30000 ;  /* 0x0003000000067882 */ /* 0x000fe20000000000 */
[----:B------:R-:W-:Y:S01]  /*1f70*/  UMOV UR20, UR36 ;  /* 0x0000002400147c82 */ /* 0x000fe20008000000 */
[----:B------:R-:W-:Y:S01]  /*1f80*/  UMOV UR17, UR9 ;  /* 0x0000000900117c82 */ /* 0x000fe20008000000 */
[----:B------:R-:W-:Y:S01]  /*1f90*/  UMOV UR18, UR10 ;  /* 0x0000000a00127c82 */ /* 0x000fe20008000000 */
[----:B------:R4:W-:Y:S01]  /*1fa0*/  UTMALDG.3D [UR8], [UR14], desc[UR30] ;  /* 0x00001e080e0075b4 */ /* 0x0009e20008011000 */
[----:B------:R-:W-:Y:S01]  /*1fb0*/  UIADD3 UR13, UPT, UPT, UR13, 0x1, URZ ;  /* 0x000000010d0d7890 */ /* 0x000fe2000fffe0ff */
[----:B------:R-:W-:-:S03]  /*1fc0*/  UMOV UR4, UR5 ;  /* 0x0000000500047c82 */ /* 0x000fc60008000000 */
[----:B------:R-:W-:Y:S01]  /*1fd0*/  UISETP.NE.AND UP0, UPT, UR13, UR25, UPT ;  /* 0x000000190d00728c */ /* 0x000fe2000bf05270 */
[----:B------:R4:W-:Y:S08]  /*1fe0*/  UTMALDG.3D.MULTICAST [UR16], [UR22], UR6, desc[UR30] ;  /* 0x00001e10160073b4 */ /* 0x0009f00008011806 */
[----:B----4-:R-:W-:Y:S05]  /*1ff0*/  BRA.U UP0, `(.L_x_38) ;  /* 0xfffffffd004c7547 */ /* 0x010fea000b83ffff */
.L_x_32:
[C---:B------:R-:W-:Y:S01]  /*2000*/  LEA R3, R11.reuse, UR7, 0x3 ;  /* 0x000000070b037c11 */ /* 0x040fe2000f8e18ff */
[----:B------:R-:W-:Y:S01]  /*2010*/  NOP ;  /* 0x0000000000007918 */ /* 0x000fe20000000000 */
[----:B-1----:R-:W-:Y:S02]  /*2020*/  SHF.L.U32 R0, R10, 0x1f, RZ ;  /* 0x0000001f0a007819 */ /* 0x002fe400000006ff */
[----:B------:R-:W-:Y:S02]  /*2030*/  LEA R5, R11, UR7, 0x4 ;  /* 0x000000070b057c11 */ /* 0x000fe4000f8e20ff */
[----:B---3--:R-:W1:Y:S02]  /*2040*/  SYNCS.PHASECHK.TRANS64.TRYWAIT P0, [R3+URZ+0x90], R0 ;  /* 0x00009000030075a7 */ /* 0x008e6400080011ff */
[----:B-1----:R-:W-:Y:S05]  /*2050*/  @!P0 BRA `(.L_x_39) ;  /* 0x0000007400d08947 */ /* 0x002fea0003800000 */
.L_x_141:
[----:B------:R-:W3:Y:S01]  /*2060*/  LDS.128 R4, [R5+0x120] ;  /* 0x0001200005047984 */ /* 0x000ee20000000c00 */
[----:B------:R-:W-:Y:S01]  /*2070*/  UISETP.GE.AND UP0, UPT, UR42, 0x1, UPT ;  /* 0x000000012a00788c */ /* 0x000fe2000bf06270 */
[----:B------:R-:W-:Y:S01]  /*2080*/  @!PT LDS RZ, [RZ] ;  /* 0x00000000fffff984 */ /* 0x000fe20000000800 */
[----:B------:R-:W-:Y:S01]  /*2090*/  @!PT LDS RZ, [RZ] ;  /* 0x00000000fffff984 */ /* 0x000fe20000000800 */
[----:B------:R-:W-:Y:S01]  /*20a0*/  @!PT LDS RZ, [RZ] ;  /* 0x00000000fffff984 */ /* 0x000fe20000000800 */
[----:B------:R-:W-:Y:S01]  /*20b0*/  @!PT LDS RZ, [RZ] ;  /* 0x00000000fffff984 */ /* 0x000fe20000000800 */
[----:B------:R4:W-:Y:S06]  /*20c0*/  MEMBAR.ALL.CTA ;  /* 0x0000000000007992 */ /* 0x0009ec0000008000 */
[----:B----4-:R-:W4:Y:S01]  /*20d0*/  FENCE.VIEW.ASYNC.S ;  /* 0x00000000000073c6 */ /* 0x010f220000000000 */
[----:B---3--:R-:W-:-:S13]  /*20e0*/  LOP3.LUT P0, RZ, R6, 0x1, RZ, 0xc0, !PT ;  /* 0x0000000106ff7812 */ /* 0x008fda000780c0ff */
[----:B----4-:R-:W-:Y:S01]  /*20f0*/  VOTEU.ANY UP1, P0 ;  /* 0x0000000000ff7886 */ /* 0x010fe20000020100 */
[----:B------:R-:W-:-:S13]  /*2100*/  PLOP3.LUT P0, PT, PT, PT, UP1, 0x80, 0x8 ;  /* 0x000000000008781c */ /* 0x000fda0003f0f018 */
[----:B-1----:R-:W-:Y:S02]  /*2110*/  @P0 LOP3.LUT R0, R5, 0xffff, RZ, 0xc0, !PT ;  /* 0x0000ffff05000812 */ /* 0x002fe400078ec0ff */
[----:B------:R-:W-:Y:S02]  /*2120*/  @P0 MOV R2, R4 ;  /* 0x0000000400020202 */ /* 0x000fe40000000f00 */
[----:B------:R-:W-:Y:S01]  /*2130*/  @P0 R2UR UR6, R0 ;  /* 0x00000000000602ca */ /* 0x000fe200000e0000 */
[----:B------:R-:W-:Y:S01]  /*2140*/  VIADD R0, R3, 0xa0 ;  /* 0x000000a003007836 */ /* 0x000fe20000000000 */
[----:B------:R-:W-:Y:S02]  /*2150*/  @P0 SHF.R.U32.HI R4, RZ, 0x10, R5 ;  /* 0x00000010ff040819 */ /* 0x000fe40000011605 */
[----:B------:R-:W-:Y:S02]  /*2160*/  @P0 R2UR UR8, R2 ;  /* 0x00000000020802ca */ /* 0x000fe400000e0000 */
[----:B------:R-:W-:-:S02]  /*2170*/  PRMT R0, RZ, 0x654, R0 ;  /* 0x00000654ff007816 */ /* 0x000fc40000000000 */
[----:B------:R-:W-:Y:S02]  /*2180*/  @P0 R2UR UR4, R4 ;  /* 0x00000000040402ca */ /* 0x000fe400000e0000 */
[----:B------:R1:W-:Y:S03]  /*2190*/  SYNCS.ARRIVE.TRANS64.RED.A1T0 RZ, [R0+URZ], RZ ;  /* 0x000000ff00ff79a7 */ /* 0x0003e600081004ff */
[----:B------:R-:W-:-:S04]  /*21a0*/  @UP1 UMOV UR37, UR6 ;  /* 0x0000000600251c82 */ /* 0x000fc80008000000 */
[----:B------:R-:W-:-:S04]  /*21b0*/  @UP1 UMOV UR38, UR8 ;  /* 0x0000000800261c82 */ /* 0x000fc80008000000 */
[----:B------:R-:W-:Y:S01]  /*21c0*/  @UP1 UMOV UR36, UR4 ;  /* 0x0000000400241c82 */ /* 0x000fe20008000000 */
[----:B------:R-:W-:Y:S05]  /*21d0*/  BRA.U !UP0, `(.L_x_40) ;  /* 0x0000000108d47547 */ /* 0x000fea000b800000 */
[----:B------:R-:W2:Y:S01]  /*21e0*/  LDCU.128 UR12, c[0x0][0xb10] ;  /* 0x00016200ff0c77ac */ /* 0x000ea20008000c00 */
[----:B------:R-:W3:Y:S01]  /*21f0*/  LDCU UR25, c[0x0][0xb20] ;  /* 0x00016400ff1977ac */ /* 0x000ee20008000800 */
[----:B------:R-:W4:Y:S01]  /*2200*/  LDCU UR20, c[0x0][0xb0c] ;  /* 0x00016180ff1477ac */ /* 0x000f220008000800 */
[----:B------:R-:W1:Y:S01]  /*2210*/  LDCU.64 UR10, c[0x0][0xb28] ;  /* 0x00016500ff0a77ac */ /* 0x000e620008000a00 */
[----:B------:R-:W-:Y:S02]  /*2220*/  UISETP.NE.AND UP3, UPT, UR42, 0x1, UPT ;  /* 0x000000012a00788c */ /* 0x000fe4000bf65270 */
[----:B--2---:R-:W-:Y:S02]  /*2230*/  UIMAD.WIDE.U32 UR16, UR39, UR15, URZ ;  /* 0x0000000f271072a5 */ /* 0x004fe4000f8e00ff */
[----:B------:R-:W-:Y:S02]  /*2240*/  UIMAD.WIDE.U32 UR8, UR40, UR12, URZ ;  /* 0x0000000c280872a5 */ /* 0x000fe4000f8e00ff */
[----:B------:R-:W-:-:S02]  /*2250*/  UISETP.NE.AND UP0, UPT, UR14, 0x1, UPT ;  /* 0x000000010e00788c */ /* 0x000fc4000bf05270 */
[----:B------:R-:W-:Y:S01]  /*2260*/  UIMAD.WIDE.U32 UR22, UR37, UR15, URZ ;  /* 0x0000000f251672a5 */ /* 0x000fe2000f8e00ff */
[----:B------:R-:W-:Y:S02]  /*2270*/  UMOV UR16, UR17 ;  /* 0x0000001100107c82 */ /* 0x000fe40008000000 */
[----:B------:R-:W-:Y:S01]  /*2280*/  UMOV UR8, UR9 ;  /* 0x0000000900087c82 */ /* 0x000fe20008000000 */
[----:B---3--:R-:W-:Y:S02]  /*2290*/  USHF.R.U32.HI UR16, URZ, UR25, UR16 ;  /* 0x00000019ff107299 */ /* 0x008fe40008011610 */
[----:B----4-:R-:W-:Y:S02]  /*22a0*/  UISETP.NE.AND UP2, UPT, UR20, 0x1, UPT ;  /* 0x000000011400788c */ /* 0x010fe4000bf45270 */
[----:B------:R-:W-:Y:S02]  /*22b0*/  USHF.R.U32.HI UR8, URZ, UR13, UR8 ;  /* 0x0000000dff087299 */ /* 0x000fe40008011608 */
[----:B------:R-:W-:-:S02]  /*22c0*/  USEL UR6, UR39, UR16, !UP0 ;  /* 0x0000001027067287 */ /* 0x000fc4000c000000 */
[----:B------:R-:W-:Y:S02]  /*22d0*/  USEL UR8, UR40, UR8, !UP2 ;  /* 0x0000000828087287 */ /* 0x000fe4000d000000 */
[----:B-1----:R-:W-:Y:S01]  /*22e0*/  UIMAD.WIDE.U32 UR16, UR6, UR10, URZ ;  /* 0x0000000a061072a5 */ /* 0x002fe2000f8e00ff */
[----:B------:R-:W-:Y:S01]  /*22f0*/  UMOV UR4, UR23 ;  /* 0x0000001700047c82 */ /* 0x000fe20008000000 */
[----:B------:R-:W-:Y:S02]  /*2300*/  UIMAD.WIDE.U32 UR18, UR38, UR12, URZ ;  /* 0x0000000c261272a5 */ /* 0x000fe4000f8e00ff */
[----:B------:R-:W-:-:S03]  /*2310*/  UIMAD.WIDE.U32 UR22, UR8, UR10, URZ ;  /* 0x0000000a081672a5 */ /* 0x000fc6000f8e00ff */
[----:B------:R-:W-:Y:S01]  /*2320*/  UMOV UR16, UR17 ;  /* 0x0000001100107c82 */ /* 0x000fe20008000000 */
[----:B------:R-:W-:Y:S02]  /*2330*/  USHF.R.U32.HI UR4, URZ, UR25, UR4 ;  /* 0x00000019ff047299 */ /* 0x000fe40008011604 */
[----:B------:R-:W-:Y:S01]  /*2340*/  @UP3 USHF.R.U32.HI UR6, URZ, UR11, UR16 ;  /* 0x0000000bff063299 */ /* 0x000fe20008011610 */
[----:B------:R-:W-:Y:S01]  /*2350*/  UMOV UR18, UR19 ;  /* 0x0000001300127c82 */ /* 0x000fe20008000000 */
[----:B------:R-:W-:Y:S01]  /*2360*/  UMOV UR22, UR23 ;  /* 0x0000001700167c82 */ /* 0x000fe20008000000 */
[----:B------:R-:W-:Y:S02]  /*2370*/  USHF.R.U32.HI UR13, URZ, UR13, UR18 ;  /* 0x0000000dff0d7299 */ /* 0x000fe40008011612 */
[----:B------:R-:W-:Y:S02]  /*2380*/  USEL UR4, UR37, UR4, !UP0 ;  /* 0x0000000425047287 */ /* 0x000fe4000c000000 */
[----:B------:R-:W-:-:S02]  /*2390*/  @UP3 USHF.R.U32.HI UR8, URZ, UR11, UR22 ;  /* 0x0000000bff083299 */ /* 0x000fc40008011616 */
[----:B------:R-:W-:Y:S02]  /*23a0*/  UIMAD UR9, UR42, UR6, URZ ;  /* 0x000000062a0972a4 */ /* 0x000fe4000f8e02ff */
[----:B------:R-:W-:Y:S02]  /*23b0*/  USEL UR6, UR38, UR13, !UP2 ;  /* 0x0000000d26067287 */ /* 0x000fe4000d000000 */
[----:B------:R-:W-:Y:S02]  /*23c0*/  UIMAD UR12, UR42, UR8, URZ ;  /* 0x000000082a0c72a4 */ /* 0x000fe4000f8e02ff */
[----:B------:R-:W-:Y:S02]  /*23d0*/  UISETP.GE.AND UP0, UPT, UR4, UR9, UPT ;  /* 0x000000090400728c */ /* 0x000fe4000bf06270 */
[----:B------:R-:W-:Y:S02]  /*23e0*/  UIMAD.WIDE.U32 UR16, UR4, UR10, URZ ;  /* 0x0000000a041072a5 */ /* 0x000fe4000f8e00ff */
[----:B------:R-:W-:-:S02]  /*23f0*/  UISETP.GE.OR UP0, UPT, UR6, UR12, UP0 ;  /* 0x0000000c0600728c */ /* 0x000fc40008706670 */
[----:B------:R-:W-:Y:S02]  /*2400*/  UIMAD.WIDE.U32 UR12, UR6, UR10, URZ ;  /* 0x0000000a060c72a5 */ /* 0x000fe4000f8e00ff */
[----:B------:R-:W-:Y:S01]  /*2410*/  UIADD3 UR15, UPT, UPT, -UR4, URZ, URZ ;  /* 0x000000ff040f7290 */ /* 0x000fe2000fffe1ff */
[----:B------:R-:W-:Y:S01]  /*2420*/  UMOV UR10, UR17 ;  /* 0x00000011000a7c82 */ /* 0x000fe20008000000 */
[----:B------:R-:W-:Y:S02]  /*2430*/  UIADD3 UR12, UPT, UPT, -UR6, URZ, URZ ;  /* 0x000000ff060c7290 */ /* 0x000fe4000fffe1ff */
[----:B------:R-:W-:-:S03]  /*2440*/  USHF.R.U32.HI UR10, URZ, UR11, UR10 ;  /* 0x0000000bff0a7299 */ /* 0x000fc6000801160a */
[----:B------:R-:W-:Y:S01]  /*2450*/  @!UP0 UMOV UR9, UR13 ;  /* 0x0000000d00098c82 */ /* 0x000fe20008000000 */
[----:B------:R-:W-:Y:S02]  /*2460*/  UIMAD UR15, UR14, UR15, UR37 ;  /* 0x0000000f0e0f72a4 */ /* 0x000fe4000f8e0225 */
[----:B------:R-:W-:Y:S02]  /*2470*/  USEL UR10, UR4, UR10, !UP3 ;  /* 0x0000000a040a7287 */ /* 0x000fe4000d800000 */
[----:B------:R-:W-:Y:S02]  /*2480*/  @!UP0 USHF.R.U32.HI UR9, URZ, UR11, UR9 ;  /* 0x0000000bff098299 */ /* 0x000fe40008011609 */
[----:B------:R-:W-:Y:S02]  /*2490*/  UIADD3 UR11, UPT, UPT, -UR10, URZ, URZ ;  /* 0x000000ff0a0b7290 */ /* 0x000fe4000fffe1ff */
[----:B------:R-:W-:Y:S02]  /*24a0*/  @!UP0 USEL UR9, UR6, UR9, !UP3 ;  /* 0x0000000906098287 */ /* 0x000fe4000d800000 */
[----:B------:R-:W-:-:S02]  /*24b0*/  UIMAD UR11, UR42, UR11, UR4 ;  /* 0x0000000b2a0b72a4 */ /* 0x000fc4000f8e0204 */
[----:B------:R-:W-:Y:S02]  /*24c0*/  @!UP0 UIADD3 UR10, UPT, UPT, UR10, -UR9, URZ ;  /* 0x800000090a0a8290 */ /* 0x000fe4000fffe0ff */
[----:B------:R-:W-:Y:S02]  /*24d0*/  @!UP0 UIMAD UR9, UR11, UR8, UR9 ;  /* 0x000000080b0982a4 */ /* 0x000fe4000f8e0209 */
[----:B------:R-:W-:Y:S02]  /*24e0*/  @!UP0 UIMAD UR4, UR42, UR10, UR6 ;  /* 0x0000000a2a0482a4 */ /* 0x000fe4000f8e0206 */
[----:B------:R-:W-:Y:S02]  /*24f0*/  UIMAD UR8, UR20, UR12, UR38 ;  /* 0x0000000c140872a4 */ /* 0x000fe4000f8e0226 */
[----:B------:R-:W-:Y:S01]  /*2500*/  UIMAD UR37, UR4, UR14, UR15 ;  /* 0x0000000e042572a4 */ /* 0x000fe2000f8e020f */
[----:B------:R-:W-:Y:S02]  /*2510*/  @!UP0 UMOV UR6, UR9 ;  /* 0x0000000900068c82 */ /* 0x000fe40008000000 */
[----:B------:R-:W-:-:S12]  /*2520*/  UIMAD UR38, UR6, UR20, UR8 ;  /* 0x00000014062672a4 */ /* 0x000fd8000f8e0208 */
.L_x_40:
[----:B------:R-:W3:Y:S02]  /*2530*/  LDCU UR4, c[0x0][0xb30] ;  /* 0x00016600ff0477ac */ /* 0x000ee40008000800 */
[----:B---3--:R-:W-:-:S09]  /*2540*/  UISETP.NE.AND UP0, UPT, UR4, 0x1, UPT ;  /* 0x000000010400788c */ /* 0x008fd2000bf05270 */
[----:B------:R-:W-:Y:S05]  /*2550*/  BRA.U UP0, `(.L_x_41) ;  /* 0x0000000100447547 */ /* 0x000fea000b800000 */
[----:B------:R-:W3:Y:S01]  /*2560*/  LDCU.128 UR12, c[0x0][0xb10] ;  /* 0x00016200ff0c77ac */ /* 0x000ee20008000c00 */
[----:B------:R-:W4:Y:S01]  /*2570*/  LDCU UR16, c[0x0][0xb0c] ;  /* 0x00016180ff1077ac */ /* 0x000f220008000800 */
[----:B------:R-:W1:Y:S01]  /*2580*/  LDCU UR17, c[0x0][0xb20] ;  /* 0x00016400ff1177ac */ /* 0x000e620008000800 */
[----:B---3--:R-:W-:Y:S02]  /*2590*/  UIMAD.WIDE.U32 UR10, UR38, UR12, URZ ;  /* 0x0000000c260a72a5 */ /* 0x008fe4000f8e00ff */
[----:B------:R-:W-:Y:S02]  /*25a0*/  UIMAD.WIDE.U32 UR8, UR37, UR15, URZ ;  /* 0x0000000f250872a5 */ /* 0x000fe4000f8e00ff */
[----:B----4-:R-:W-:Y:S02]  /*25b0*/  UISETP.NE.AND UP2, UPT, UR16, 0x1, UPT ;  /* 0x000000011000788c */ /* 0x010fe4000bf45270 */
[----:B------:R-:W-:Y:S01]  /*25c0*/  UISETP.NE.AND UP0, UPT, UR14, 0x1, UPT ;  /* 0x000000010e00788c */ /* 0x000fe2000bf05270 */
[----:B------:R-:W-:-:S02]  /*25d0*/  UMOV UR6, UR11 ;  /* 0x0000000b00067c82 */ /* 0x000fc40008000000 */
[----:B------:R-:W-:Y:S01]  /*25e0*/  UMOV UR4, UR9 ;  /* 0x0000000900047c82 */ /* 0x000fe20008000000 */
[----:B------:R-:W-:Y:S02]  /*25f0*/  USHF.R.U32.HI UR6, URZ, UR13, UR6 ;  /* 0x0000000dff067299 */ /* 0x000fe40008011606 */
[----:B-1----:R-:W-:Y:S02]  /*2600*/  USHF.R.U32.HI UR4, URZ, UR17, UR4 ;  /* 0x00000011ff047299 */ /* 0x002fe40008011604 */
[----:B------:R-:W-:Y:S02]  /*2610*/  USEL UR6, UR38, UR6, !UP2 ;  /* 0x0000000626067287 */ /* 0x000fe4000d000000 */
[----:B------:R-:W-:-:S04]  /*2620*/  USEL UR4, UR37, UR4, !UP0 ;  /* 0x0000000425047287 */ /* 0x000fc8000c000000 */
[----:B------:R-:W-:Y:S02]  /*2630*/  UIADD3 UR8, UPT, UPT, UR6, -UR4, URZ ;  /* 0x8000000406087290 */ /* 0x000fe4000fffe0ff */
[----:B------:R-:W-:Y:S02]  /*2640*/  UIADD3 UR4, UPT, UPT, -UR6, UR4, URZ ;  /* 0x0000000406047290 */ /* 0x000fe4000fffe1ff */
[----:B------:R-:W-:Y:S02]  /*2650*/  UIMAD UR37, UR8, UR14, UR37 ;  /* 0x0000000e082572a4 */ /* 0x000fe4000f8e0225 */
[----:B------:R-:W-:-:S12]  /*2660*/  UIMAD UR38, UR4, UR16, UR38 ;  /* 0x00000010042672a4 */ /* 0x000fd8000f8e0226 */
.L_x_41:
[----:B------:R-:W-:Y:S01]  /*2670*/  VIADD R11, R11, 0x1 ;  /* 0x000000010b0b7836 */ /* 0x000fe20000000000 */
[----:B------:R-:W-:Y:S02]  /*2680*/  R2UR UR6, R84 ;  /* 0x00000000540672ca */ /* 0x000fe400000e0000 */
[----:B------:R-:W-:Y:S02]  /*2690*/  R2UR UR4, R83 ;  /* 0x00000000530472ca */ /* 0x000fe400000e0000 */
[C---:B------:R-:W-:Y:S02]  /*26a0*/  ISETP.NE.AND P0, PT, R11.reuse, 0x2, PT ;  /* 0x000000020b00780c */ /* 0x040fe40003f05270 */
[----:B------:R-:W-:Y:S02]  /*26b0*/  PLOP3.LUT P1, PT, PT, PT, PT, 0x80, 0x8 ;  /* 0x000000000008781c */ /* 0x000fe40003f2f070 */
[----:B------:R-:W-:Y:S02]  /*26c0*/  SEL R3, RZ, 0x1, P0 ;  /* 0x00000001ff037807 */ /* 0x000fe40000000000 */
[----:B------:R-:W-:-:S02]  /*26d0*/  SEL R11, R11, RZ, P0 ;  /* 0x000000ff0b0b7207 */ /* 0x000fc40000000000 */
[----:B------:R-:W-:Y:S01]  /*26e0*/  LOP3.LUT R10, R10, R3, RZ, 0x3c, !PT ;  /* 0x000000030a0a7212 */ /* 0x000fe200078e3cff */
[----:B------:R-:W-:Y:S02]  /*26f0*/  UIADD3 UR30, UPT, UPT, UR38, UR6, URZ ;  /* 0x00000006261e7290 */ /* 0x000fe4000fffe0ff */
[----:B------:R-:W-:Y:S01]  /*2700*/  UIADD3 UR31, UPT, UPT, UR37, UR4, URZ ;  /* 0x00000004251f7290 */ /* 0x000fe2000fffe0ff */
[----:B------:R-:W-:Y:S11]  /*2710*/  BRA.U UP1, `(.L_x_42) ;  /* 0xfffffff101507547 */ /* 0x000ff6000b83ffff */
[----:B------:R-:W-:Y:S01]  /*2720*/  UIADD3 UR7, UPT, UPT, UR7, 0x20, URZ ;  /* 0x0000002007077890 */ /* 0x000fe2000fffe0ff */
[----:B------:R-:W-:-:S03]  /*2730*/  SHF.L.U32 R3, R12, 0x1f, RZ ;  /* 0x0000001f0c037819 */ /* 0x000fc600000006ff */
[----:B------:R-:W-:-:S09]  /*2740*/  ULEA UR4, UR5, UR7, 0x3 ;  /* 0x0000000705047291 */ /* 0x000fd2000f8e18ff */
[----:B------:R-:W3:Y:S02]  /*2750*/  SYNCS.PHASECHK.TRANS64.TRYWAIT P0, [UR4], R3 ;  /* 0x00000003ff0075a7 */ /* 0x000ee40008001104 */
[----:B---3--:R-:W-:Y:S05]  /*2760*/  @!P0 BRA `(.L_x_43) ;  /* 0x0000007000208947 */ /* 0x008fea0003800000 */
.L_x_143:
[----:B------:R-:W-:-:S04]  /*2770*/  UIADD3 UR4, UPT, UPT, UR5, 0x1, URZ ;  /* 0x0000000105047890 */ /* 0x000fc8000fffe0ff */
[----:B------:R-:W-:-:S04]  /*2780*/  UISETP.NE.AND UP0, UPT, UR4, 0x4, UPT ;  /* 0x000000040400788c */ /* 0x000fc8000bf05270 */
[----:B------:R-:W-:Y:S02]  /*2790*/  USEL UR6, URZ, 0x1, UP0 ;  /* 0x00000001ff067887 */ /* 0x000fe40008000000 */
[----:B------:R-:W-:-:S04]  /*27a0*/  USEL UR4, UR4, URZ, UP0 ;  /* 0x000000ff04047287 */ /* 0x000fc80008000000 */
[----:B------:R-:W-:Y:S01]  /*27b0*/  ULEA UR5, UR4, UR7, 0x3 ;  /* 0x0000000704057291 */ /* 0x000fe2000f8e18ff */
[----:B------:R-:W-:-:S04]  /*27c0*/  LOP3.LUT R2, R12, UR6, RZ, 0x3c, !PT ;  /* 0x000000060c027c12 */ /* 0x000fc8000f8e3cff */
[----:B-1----:R-:W-:-:S04]  /*27d0*/  SHF.L.U32 R3, R2, 0x1f, RZ ;  /* 0x0000001f02037819 */ /* 0x002fc800000006ff */
[----:B------:R-:W1:Y:S02]  /*27e0*/  SYNCS.PHASECHK.TRANS64.TRYWAIT P0, [UR5], R3 ;  /* 0x00000003ff0075a7 */ /* 0x000e640008001105 */
[----:B-1----:R-:W-:Y:S05]  /*27f0*/  @!P0 BRA `(.L_x_44) ;  /* 0x0000007000148947 */ /* 0x002fea0003800000 */
.L_x_145:
        /* <DEDUP_REMOVED lines=9> */
.L_x_147:
[----:B------:R-:W-:-:S04]  /*2890*/  UIADD3 UR4, UPT, UPT, UR4, 0x1, URZ ;  /* 0x0000000104047890 */ /* 0x000fc8000fffe0ff */
[----:B------:R-:W-:-:S04]  /*28a0*/  UISETP.NE.AND UP0, UPT, UR4, 0x4, UPT ;  /* 0x000000040400788c */ /* 0x000fc8000bf05270 */
[----:B------:R-:W-:Y:S02]  /*28b0*/  USEL UR5, URZ, 0x1, UP0 ;  /* 0x00000001ff057887 */ /* 0x000fe40008000000 */
[----:B------:R-:W-:-:S04]  /*28c0*/  USEL UR4, UR4, URZ, UP0 ;  /* 0x000000ff04047287 */ /* 0x000fc80008000000 */
[----:B------:R-:W-:Y:S01]  /*28d0*/  ULEA UR4, UR4, UR7, 0x3 ;  /* 0x0000000704047291 */ /* 0x000fe2000f8e18ff */
[----:B-1----:R-:W-:-:S04]  /*28e0*/  LOP3.LUT R3, R2, UR5, RZ, 0x3c, !PT ;  /* 0x0000000502037c12 */ /* 0x002fc8000f8e3cff */
[----:B------:R-:W-:Y:S01]  /*28f0*/  SHF.L.U32 R3, R3, 0x1f, RZ ;  /* 0x0000001f03037819 */ /* 0x000fe200000006ff */
[----:B------:R-:W-:-:S07]  /*2900*/  IMAD.U32 R0, RZ, RZ, UR4 ;  /* 0x00000004ff007e24 */ /* 0x000fce000f8e00ff */
.L_x_46:
[----:B-1----:R1:W3:Y:S02]  /*2910*/  SYNCS.PHASECHK.TRANS64.TRYWAIT P0, [R0+URZ], R3 ;  /* 0x00000003000075a7 */ /* 0x0022e400080011ff */
[----:B---3--:R-:W-:Y:S05]  /*2920*/  @!P0 NANOSLEEP.SYNCS 0x989680 ;  /* 0x009896800000895d */ /* 0x008fea0003900000 */
[----:B------:R-:W3:Y:S02]  /*2930*/  @!P0 SYNCS.PHASECHK.TRANS64 P0, [R0+URZ], R3 ;  /* 0x00000003000085a7 */ /* 0x000ee400080010ff */
[----:B--23--:R-:W-:Y:S05]  /*2940*/  @P0 EXIT ;  /* 0x000000000000094d */ /* 0x00cfea0003800000 */
[----:B------:R-:W-:Y:S05]  /*2950*/  BRA `(.L_x_46) ;  /* 0xfffffffc00ec7947 */ /* 0x000fea000383ffff */
.L_x_22:
[----:B------:R-:W2:Y:S02]  /*2960*/  S2UR UR4, SR_CgaCtaId ;  /* 0x00000000000479c3 */ /* 0x000ea40000008800 */
[----:B--2---:R-:W-:-:S04]  /*2970*/  UISETP.NE.AND UP0, UPT, UR4, URZ, UPT ;  /* 0x000000ff0400728c */ /* 0x004fc8000bf05270 */
[----:B------:R-:W-:-:S09]  /*2980*/  UISETP.NE.OR UP0, UPT, UR18, 0x1, UP0 ;  /* 0x000000011200788c */ /* 0x000fd20008705670 */
[----:B------:R-:W-:Y:S05]  /*2990*/  BRA.U UP0, `(.L_x_47) ;  /* 0x00000005004c7547 */ /* 0x000fea000b800000 */
[----:B------:R-:W2:Y:S01]  /*29a0*/  S2UR UR5, SR_CgaCtaId ;  /* 0x00000000000579c3 */ /* 0x000ea20000008800 */
[----:B------:R-:W-:Y:S01]  /*29b0*/  UMOV UR4, 0x400 ;  /* 0x0000040000047882 */ /* 0x000fe20000000000 */
[----:B------:R-:W-:Y:S01]  /*29c0*/  ISETP.GE.U32.AND P2, PT, R0, 0x2, PT ;  /* 0x000000020000780c */ /* 0x000fe20003f46070 */
[----:B------:R-:W-:Y:S01]  /*29d0*/  IMAD.MOV.U32 R12, RZ, RZ, 0x1 ;  /* 0x00000001ff0c7424 */ /* 0x000fe200078e00ff */
[----:B------:R-:W-:Y:S02]  /*29e0*/  CS2R R10, SRZ ;  /* 0x00000000000a7805 */ /* 0x000fe4000001ff00 */
[----:B------:R-:W-:Y:S01]  /*29f0*/  CS2R R8, SRZ ;  /* 0x0000000000087805 */ /* 0x000fe2000001ff00 */
[----:B--2---:R-:W-:-:S03]  /*2a00*/  ULEA UR6, UR5, UR4, 0x18 ;  /* 0x0000000405067291 */ /* 0x004fc6000f8ec0ff */
[----:B------:R-:W-:-:S09]  /*2a10*/  UMOV UR5, URZ ;  /* 0x000000ff00057c82 */ /* 0x000fd20008000000 */
.L_x_51:
[----:B------:R-:W-:Y:S02]  /*2a20*/  LEA R2, R8, UR6, 0x3 ;  /* 0x0000000608027c11 */ /* 0x000fe4000f8e18ff */
[----:B------:R-:W-:-:S03]  /*2a30*/  SHF.L.U32 R5, R9, 0x1f, RZ ;  /* 0x0000001f09057819 */ /* 0x000fc600000006ff */
[----:B------:R-:W-:Y:S01]  /*2a40*/  VIADD R4, R2, 0x100 ;  /* 0x0000010002047836 */ /* 0x000fe20000000000 */
[----:B------:R-:W2:Y:S02]  /*2a50*/  SYNCS.PHASECHK.TRANS64.TRYWAIT P0, [R2+URZ+0xf0], R5 ;  /* 0x0000f005020075a7 */ /* 0x000ea400080011ff */
[----:B--2---:R-:W-:Y:S05]  /*2a60*/  @!P0 BRA `(.L_x_48) ;  /* 0x0000006c00a88947 */ /* 0x004fea0003800000 */
.L_x_148:
[----:B------:R-:W-:Y:S01]  /*2a70*/  ULEA UR4, UR5, UR6, 0x3 ;  /* 0x0000000605047291 */ /* 0x000fe2000f8e18ff */
[----:B------:R-:W-:Y:S02]  /*2a80*/  PRMT R4, RZ, 0x654, R4 ;  /* 0x00000654ff047816 */ /* 0x000fe40000000004 */
[----:B--2---:R-:W-:Y:S01]  /*2a90*/  SHF.L.U32 R5, R12, 0x1f, RZ ;  /* 0x0000001f0c057819 */ /* 0x004fe200000006ff */
[----:B------:R-:W-:Y:S01]  /*2aa0*/  UIADD3 UR7, UPT, UPT, UR4, 0x90, URZ ;  /* 0x0000009004077890 */ /* 0x000fe2000fffe0ff */
[----:B------:R2:W-:Y:S05]  /*2ab0*/  SYNCS.ARRIVE.TRANS64.RED.A1T0 RZ, [R4+URZ], RZ ;  /* 0x000000ff04ff79a7 */ /* 0x0005ea00081004ff */
[----:B------:R-:W-:Y:S01]  /*2ac0*/  IMAD.U32 R7, RZ, RZ, UR7 ;  /* 0x00000007ff077e24 */ /* 0x000fe2000f8e00ff */
[----:B------:R-:W3:Y:S04]  /*2ad0*/  SYNCS.PHASECHK.TRANS64.TRYWAIT P0, [UR4+0xa0], R5 ;  /* 0x0000a005ff0075a7 */ /* 0x000ee80008001104 */
[----:B------:R-:W-:Y:S01]  /*2ae0*/  PRMT R6, R0, 0x654, R7 ;  /* 0x0000065400067816 */ /* 0x000fe20000000007 */
[----:B--2---:R-:W-:Y:S01]  /*2af0*/  @!P2 IMAD.MOV.U32 R4, RZ, RZ, 0x10 ;  /* 0x00000010ff04a424 */ /* 0x004fe200078e00ff */
[----:B---3--:R-:W-:Y:S06]  /*2b00*/  @!P0 BRA `(.L_x_49) ;  /* 0x0000006c00948947 */ /* 0x008fec0003800000 */
.L_x_150:
[----:B------:R-:W-:Y:S01]  /*2b10*/  ULEA UR8, UR5, UR6, 0x4 ;  /* 0x0000000605087291 */ /* 0x000fe2000f8e20ff */
[----:B------:R-:W-:Y:S01]  /*2b20*/  SEL R3, R6, R3, !P2 ;  /* 0x0000000306037207 */ /* 0x000fe20005000000 */
[----:B------:R-:W-:Y:S01]  /*2b30*/  UIADD3 UR9, UPT, UPT, UR4, 0x90, URZ ;  /* 0x0000009004097890 */ /* 0x000fe2000fffe0ff */
[----:B--2---:R-:W-:Y:S01]  /*2b40*/  LEA R2, R11, UR6, 0x3 ;  /* 0x000000060b027c11 */ /* 0x004fe2000f8e18ff */
[----:B------:R-:W-:Y:S01]  /*2b50*/  UIADD3 UR8, UPT, UPT, UR8, 0x120, URZ ;  /* 0x0000012008087890 */ /* 0x000fe2000fffe0ff */
[----:B------:R-:W-:Y:S01]  /*2b60*/  SHF.L.U32 R5, R10, 0x1f, RZ ;  /* 0x0000001f0a057819 */ /* 0x000fe200000006ff */
[----:B------:R2:W-:Y:S01]  /*2b70*/  @!P2 SYNCS.ARRIVE.TRANS64.RED RZ, [R3+URZ], R4 ;  /* 0x0000000403ffa9a7 */ /* 0x0005e200080004ff */
[----:B------:R-:W-:Y:S01]  /*2b80*/  UIADD3 UR4, UPT, UPT, UR5, 0x1, URZ ;  /* 0x0000000105047890 */ /* 0x000fe2000fffe0ff */
[----:B------:R-:W-:-:S03]  /*2b90*/  VIADD R8, R8, 0x1 ;  /* 0x0000000108087836 */ /* 0x000fc60000000000 */
[----:B------:R-:W-:Y:S02]  /*2ba0*/  UISETP.NE.AND UP0, UPT, UR4, 0x2, UPT ;  /* 0x000000020400788c */ /* 0x000fe4000bf05270 */
[----:B------:R-:W-:Y:S06]  /*2bb0*/  UGETNEXTWORKID.BROADCAST [UR8], [UR9] ;  /* 0x00000000080073ca */ /* 0x000fec0008000100 */
[----:B------:R-:W-:Y:S01]  /*2bc0*/  USEL UR7, URZ, 0x1, UP0 ;  /* 0x00000001ff077887 */ /* 0x000fe20008000000 */
[----:B------:R-:W-:Y:S01]  /*2bd0*/  ISETP.NE.AND P0, PT, R8, 0x2, PT ;  /* 0x000000020800780c */ /* 0x000fe20003f05270 */
[----:B------:R-:W-:Y:S01]  /*2be0*/  USEL UR5, UR4, URZ, UP0 ;  /* 0x000000ff04057287 */ /* 0x000fe20008000000 */
[----:B------:R-:W3:Y:S03]  /*2bf0*/  SYNCS.PHASECHK.TRANS64.TRYWAIT P1, [R2+URZ+0x90], R5 ;  /* 0x00009005020075a7 */ /* 0x000ee600080211ff */
[----:B------:R-:W-:Y:S01]  /*2c00*/  LOP3.LUT R12, R12, UR7, RZ, 0x3c, !PT ;  /* 0x000000070c0c7c12 */ /* 0x000fe2000f8e3cff */
[----:B--23--:R-:W-:Y:S07]  /*2c10*/  @!P1 BRA `(.L_x_50) ;  /* 0x0000006c00689947 */ /* 0x00cfee0003800000 */
.L_x_151:
[C---:B------:R-:W-:Y:S01]  /*2c20*/  LEA R4, R11.reuse, UR6, 0x4 ;  /* 0x000000060b047c11 */ /* 0x040fe2000f8e20ff */
[----:B--2---:R-:W-:Y:S01]  /*2c30*/  VIADD R2, R2, 0xa0 ;  /* 0x000000a002027836 */ /* 0x004fe20000000000 */
[----:B------:R-:W-:Y:S01]  /*2c40*/  SEL R8, R8, RZ, P0 ;  /* 0x000000ff08087207 */ /* 0x000fe20000000000 */
[----:B------:R-:W-:-:S03]  /*2c50*/  VIADD R11, R11, 0x1 ;  /* 0x000000010b0b7836 */ /* 0x000fc60000000000 */
[----:B------:R-:W2:Y:S01]  /*2c60*/  LDS.128 R4, [R4+0x120] ;  /* 0x0001200004047984 */ /* 0x000ea20000000c00 */
[----:B------:R-:W-:Y:S02]  /*2c70*/  PRMT R2, RZ, 0x654, R2 ;  /* 0x00000654ff027816 */ /* 0x000fe40000000002 */
[C---:B------:R-:W-:Y:S01]  /*2c80*/  ISETP.NE.AND P1, PT, R11.reuse, 0x2, PT ;  /* 0x000000020b00780c */ /* 0x040fe20003f25270 */
[----:B------:R-:W-:Y:S01]  /*2c90*/  @!PT LDS RZ, [RZ] ;  /* 0x00000000fffff984 */ /* 0x000fe20000000800 */
[----:B------:R-:W-:Y:S01]  /*2ca0*/  @!PT LDS RZ, [RZ] ;  /* 0x00000000fffff984 */ /* 0x000fe20000000800 */
[----:B------:R-:W-:Y:S01]  /*2cb0*/  @!PT LDS RZ, [RZ] ;  /* 0x00000000fffff984 */ /* 0x000fe20000000800 */
[----:B------:R-:W-:Y:S01]  /*2cc0*/  @!PT LDS RZ, [RZ] ;  /* 0x00000000fffff984 */ /* 0x000fe20000000800 */
[----:B------:R3:W-:Y:S06]  /*2cd0*/  MEMBAR.ALL.CTA ;  /* 0x0000000000007992 */ /* 0x0007ec0000008000 */
[----:B---3--:R-:W3:Y:S01]  /*2ce0*/  FENCE.VIEW.ASYNC.S ;  /* 0x00000000000073c6 */ /* 0x008ee20000000000 */
[----:B------:R-:W-:Y:S01]  /*2cf0*/  SEL R11, R11, RZ, P1 ;  /* 0x000000ff0b0b7207 */ /* 0x000fe20000800000 */
[----:B---3--:R3:W-:Y:S01]  /*2d00*/  SYNCS.ARRIVE.TRANS64.RED.A1T0 RZ, [R2+URZ], RZ ;  /* 0x000000ff02ff79a7 */ /* 0x0087e200081004ff */
[----:B--2---:R-:W-:-:S02]  /*2d10*/  LOP3.LUT P3, RZ, R6, 0x1, RZ, 0xc0, !PT ;  /* 0x0000000106ff7812 */ /* 0x004fc4000786c0ff */
[----:B------:R-:W-:-:S04]  /*2d20*/  SEL R5, RZ, 0x1, P1 ;  /* 0x00000001ff057807 */ /* 0x000fc80000800000 */
[----:B------:R-:W-:Y:S02]  /*2d30*/  LOP3.LUT R10, R10, R5, RZ, 0x3c, !PT ;  /* 0x000000050a0a7212 */ /* 0x000fe400078e3cff */
[----:B---3--:R-:W-:-:S04]  /*2d40*/  SEL R2, RZ, 0x1, P0 ;  /* 0x00000001ff027807 */ /* 0x008fc80000000000 */
[----:B------:R-:W-:Y:S01]  /*2d50*/  LOP3.LUT R9, R9, R2, RZ, 0x3c, !PT ;  /* 0x0000000209097212 */ /* 0x000fe200078e3cff */
[----:B------:R-:W-:Y:S06]  /*2d60*/  @P3 BRA `(.L_x_51) ;  /* 0xfffffffc002c3947 */ /* 0x000fec000383ffff */
[----:B------:R-:W-:Y:S01]  /*2d70*/  ULEA UR4, UR5, UR6, 0x3 ;  /* 0x0000000605047291 */ /* 0x000fe2000f8e18ff */
[----:B------:R-:W-:-:S08]  /*2d80*/  SHF.L.U32 R3, R12, 0x1f, RZ ;  /* 0x0000001f0c037819 */ /* 0x000fd000000006ff */
[----:B------:R-:W2:Y:S02]  /*2d90*/  SYNCS.PHASECHK.TRANS64 P0, [UR4+0xa0], R3 ;  /* 0x0000a003ff0075a7 */ /* 0x000ea40008001004 */
[----:B--2---:R-:W-:Y:S05]  /*2da0*/  @P0 BRA `(.L_x_52) ;  /* 0x0000000000080947 */ /* 0x004fea0003800000 */
[----:B------:R-:W2:Y:S02]  /*2db0*/  SYNCS.PHASECHK.TRANS64.TRYWAIT P0, [UR4+0xa0], R3 ;  /* 0x0000a003ff0075a7 */ /* 0x000ea40008001104 */
[----:B--2---:R-:W-:Y:S05]  /*2dc0*/  @!P0 BRA `(.L_x_53) ;  /* 0x0000006c00108947 */ /* 0x004fea0003800000 */
.L_x_52:
[----:B------:R-:W-:-:S04]  /*2dd0*/  UIADD3 UR7, UPT, UPT, UR5, 0x1, URZ ;  /* 0x0000000105077890 */ /* 0x000fc8000fffe0ff */
[----:B------:R-:W-:-:S04]  /*2de0*/  UISETP.NE.AND UP0, UPT, UR7, 0x2, UPT ;  /* 0x000000020700788c */ /* 0x000fc8000bf05270 */
[----:B------:R-:W-:Y:S02]  /*2df0*/  USEL UR8, URZ, 0x1, UP0 ;  /* 0x00000001ff087887 */ /* 0x000fe40008000000 */
[----:B------:R-:W-:-:S04]  /*2e00*/  USEL UR7, UR7, URZ, UP0 ;  /* 0x000000ff07077287 */ /* 0x000fc80008000000 */
[----:B------:R-:W-:Y:S01]  /*2e10*/  ULEA UR7, UR7, UR6, 0x3 ;  /* 0x0000000607077291 */ /* 0x000fe2000f8e18ff */
[----:B--2---:R-:W-:-:S04]  /*2e20*/  LOP3.LUT R3, R12, UR8, RZ, 0x3c, !PT ;  /* 0x000000080c037c12 */ /* 0x004fc8000f8e3cff */
[----:B------:R-:W-:-:S04]  /*2e30*/  SHF.L.U32 R0, R3, 0x1f, RZ ;  /* 0x0000001f03007819 */ /* 0x000fc800000006ff */
[----:B------:R-:W2:Y:S02]  /*2e40*/  SYNCS.PHASECHK.TRANS64 P0, [UR7+0xa0], R0 ;  /* 0x0000a000ff0075a7 */ /* 0x000ea40008001007 */
[----:B-12---:R-:W-:Y:S05]  /*2e50*/  @P0 EXIT ;  /* 0x000000000000094d */ /* 0x006fea0003800000 */
[----:B------:R-:W-:Y:S02]  /*2e60*/  SHF.L.U32 R3, R3, 0x1f, RZ ;  /* 0x0000001f03037819 */ /* 0x000fe400000006ff */
[----:B------:R-:W-:-:S07]  /*2e70*/  MOV R0, UR7 ;  /* 0x0000000700007c02 */ /* 0x000fce0008000f00 */
.L_x_54:
[----:B-1----:R1:W2:Y:S02]  /*2e80*/  SYNCS.PHASECHK.TRANS64.TRYWAIT P0, [R0+URZ+0xa0], R3 ;  /* 0x0000a003000075a7 */ /* 0x0022a400080011ff */
[----:B--2---:R-:W-:Y:S05]  /*2e90*/  @!P0 NANOSLEEP.SYNCS 0x989680 ;  /* 0x009896800000895d */ /* 0x004fea0003900000 */
[----:B------:R-:W2:Y:S02]  /*2ea0*/  @!P0 SYNCS.PHASECHK.TRANS64 P0, [R0+URZ+0xa0], R3 ;  /* 0x0000a003000085a7 */ /* 0x000ea400080010ff */
[----:B--2---:R-:W-:Y:S05]  /*2eb0*/  @P0 EXIT ;  /* 0x000000000000094d */ /* 0x004fea0003800000 */
[----:B------:R-:W-:Y:S05]  /*2ec0*/  BRA `(.L_x_54) ;  /* 0xfffffffc00ec7947 */ /* 0x000fea000383ffff */
.L_x_47:
[----:B------:R-:W-:Y:S05]  /*2ed0*/  BRA.U UP4, `(.L_x_55) ;  /* 0x0000000d04d87547 */ /* 0x000fea000b800000 */
[----:B------:R-:W2:Y:S01]  /*2ee0*/  S2UR UR7, SR_CgaCtaId ;  /* 0x00000000000779c3 */ /* 0x000ea20000008800 */
[----:B------:R-:W-:Y:S01]  /*2ef0*/  UMOV UR4, 0x40 ;  /* 0x0000004000047882 */ /* 0x000fe20000000000 */
[----:B------:R-:W-:Y:S01]  /*2f00*/  NOP ;  /* 0x0000000000007918 */ /* 0x000fe20000000000 */
[----:B------:R-:W-:Y:S01]  /*2f10*/  UMOV UR6, 0x400 ;  /* 0x0000040000067882 */ /* 0x000fe20000000000 */
[----:B--2---:R-:W-:Y:S02]  /*2f20*/  ULEA UR5, UR7, UR4, 0x18 ;  /* 0x0000000407057291 */ /* 0x004fe4000f8ec0ff */
[----:B------:R-:W-:-:S07]  /*2f30*/  ULEA UR6, UR7, UR6, 0x18 ;  /* 0x0000000607067291 */ /* 0x000fce000f8ec0ff */
[----:B------:R-:W2:Y:S02]  /*2f40*/  LDS.U8 R0, [UR5+0x1c] ;  /* 0x00001c05ff007984 */ /* 0x000ea40008000000 */
[----:B--2---:R-:W-:-:S13]  /*2f50*/  ISETP.NE.AND P0, PT, R0, RZ, PT ;  /* 0x000000ff0000720c */ /* 0x004fda0003f05270 */
[----:B------:R-:W-:Y:S05]  /*2f60*/  @P0 BRA `(.L_x_56) ;  /* 0x0000000000580947 */ /* 0x000fea0003800000 */
[----:B------:R-:W-:-:S13]  /*2f70*/  ELECT P0, URZ, PT ;  /* 0x0000000000ff782f */ /* 0x000fda0003800000 */
[----:B------:R-:W-:Y:S05]  /*2f80*/  @!P0 BRA `(.L_x_57) ;  /* 0x0000000000608947 */ /* 0x000fea0003800000 */
[----:B------:R-:W-:Y:S01]  /*2f90*/  UMOV UR4, 0x10 ;  /* 0x0000001000047882 */ /* 0x000fe20000000000 */
[----:B------:R-:W-:Y:S01]  /*2fa0*/  HFMA2 R0, -RZ, RZ, 0, 5.9604644775390625e-08 ;  /* 0x00000001ff007431 */ /* 0x000fe200000001ff */
[----:B------:R-:W-:-:S03]  /*2fb0*/  MOV R3, 0xffff ;  /* 0x0000ffff00037802 */ /* 0x000fc60000000f00 */
[----:B------:R-:W-:Y:S04]  /*2fc0*/  DEPBAR.LE SB2, 0x36 ;  /* 0x0000ad800000791a */ /* 0x000fe80000000000 */
[----:B------:R-:W2:Y:S02]  /*2fd0*/  UTCATOMSWS.FIND_AND_SET.ALIGN UP0, UR4, UR4 ;  /* 0x00000004000475e3 */ /* 0x000ea40008000800 */
[----:B--2---:R-:W-:Y:S01]  /*2fe0*/  MOV R4, UR4 ;  /* 0x0000000400047c02 */ /* 0x004fe20008000f00 */
[----:B------:R-:W-:Y:S06]  /*2ff0*/  BRA.U UP0, `(.L_x_58) ;  /* 0x0000000100187547 */ /* 0x000fec000b800000 */
.L_x_59:
[----:B------:R-:W-:Y:S05]  /*3000*/  NANOSLEEP 0x64 ;  /* 0x000000640000795d */ /* 0x000fea0003800000 */
[----:B------:R-:W-:-:S05]  /*3010*/  UMOV UR4, 0x10 ;  /* 0x0000001000047882 */ /* 0x000fca0000000000 */
[----:B------:R-:W-:Y:S04]  /*3020*/  DEPBAR.LE SB2, 0x36 ;  /* 0x0000ad800000791a */ /* 0x000fe80000000000 */
[----:B------:R-:W2:Y:S02]  /*3030*/  UTCATOMSWS.FIND_AND_SET.ALIGN UP0, UR4, UR4 ;  /* 0x00000004000475e3 */ /* 0x000ea40008000800 */
[----:B--2---:R-:W-:Y:S01]  /*3040*/  MOV R4, UR4 ;  /* 0x0000000400047c02 */ /* 0x004fe20008000f00 */
[----:B------:R-:W-:Y:S05]  /*3050*/  BRA.U !UP0, `(.L_x_59) ;  /* 0xfffffffd08e87547 */ /* 0x000fea000b83ffff */
.L_x_58:
[-C--:B------:R-:W-:Y:S02]  /*3060*/  SHF.L.U32 R3, R3, R4.reuse, RZ ;  /* 0x0000000403037219 */ /* 0x080fe400000006ff */
[----:B------:R-:W-:Y:S01]  /*3070*/  SHF.L.U32 R0, R0, R4, RZ ;  /* 0x0000000400007219 */ /* 0x000fe200000006ff */
[----:B------:R-:W-:Y:S02]  /*3080*/  IMAD.SHL.U32 R4, R4, 0x20, RZ ;  /* 0x0000002004047824 */ /* 0x000fe400078e00ff */
[----:B------:R2:W-:Y:S04]  /*3090*/  ATOMS.OR RZ, [UR5+0x14], R3 ;  /* 0x00001403ffff798c */ /* 0x0005e8000b000005 */
[----:B------:R2:W-:Y:S04]  /*30a0*/  ATOMS.OR RZ, [UR5+0x18], R0 ;  /* 0x00001800ffff798c */ /* 0x0005e8000b000005 */
[----:B------:R2:W-:Y:S01]  /*30b0*/  STS [UR6+0x140], R4 ;  /* 0x00014004ff007988 */ /* 0x0005e20008000806 */
[----:B------:R-:W-:Y:S05]  /*30c0*/  BRA `(.L_x_57) ;  /* 0x0000000000107947 */ /* 0x000fea0003800000 */
.L_x_56:
[----:B------:R-:W-:Y:S02]  /*30d0*/  MOV R0, 0xffffffff ;  /* 0xffffffff00007802 */ /* 0x000fe40000000f00 */
[----:B------:R-:W-:-:S03]  /*30e0*/  MOV R4, 0x3110 ;  /* 0x0000311000047802 */ /* 0x000fc60000000f00 */
[----:B------:R2:W-:Y:S04]  /*30f0*/  STS [UR6+0x140], R0 ;  /* 0x00014000ff007988 */ /* 0x0005e80008000806 */
[----:B-12--5:R-:W-:Y:S05]  /*3100*/  CALL.REL.NOINC `($__internal_1_$__cuda_sm10x_tcgen05_guardrail_trap_phase_invalid_during_alloc) ;  /* 0x0000007000587944 */ /* 0x026fea0003c00000 */
.L_x_57:
[----:B------:R-:W-:Y:S05]  /*3110*/  WARPSYNC.ALL ;  /* 0x0000000000007948 */ /* 0x000fea0003800000 */
[----:B------:R-:W3:Y:S01]  /*3120*/  S2UR UR4, SR_CgaCtaId ;  /* 0x00000000000479c3 */ /* 0x000ee20000008800 */
[----:B------:R-:W-:Y:S01]  /*3130*/  UMOV UR26, 0x400 ;  /* 0x00000400001a7882 */ /* 0x000fe20000000000 */
[----:B------:R-:W-:-:S06]  /*3140*/  NOP ;  /* 0x0000000000007918 */ /* 0x000fcc0000000000 */
[----:B------:R-:W-:Y:S06]  /*3150*/  BAR.ARV 0x6, 0xa0 ;  /* 0x0182800000007b1d */ /* 0x000fec0000002000 */
[----:B------:R-:W4:Y:S01]  /*3160*/  LDCU UR5, c[0x0][0x38c] ;  /* 0x00007180ff0577ac */ /* 0x000f220008000800 */
[----:B------:R-:W-:Y:S01]  /*3170*/  LOP3.LUT R2, R2, 0xffff, RZ, 0xc0, !PT ;  /* 0x0000ffff02027812 */ /* 0x000fe200078ec0ff */
[----:B------:R-:W-:Y:S01]  /*3180*/  IMAD.MOV.U32 R11, RZ, RZ, 0x1 ;  /* 0x00000001ff0b7424 */ /* 0x000fe200078e00ff */
[----:B------:R-:W-:Y:S01]  /*3190*/  CS2R R8, SRZ ;  /* 0x0000000000087805 */ /* 0x000fe2000001ff00 */
[----:B------:R-:W1:Y:S01]  /*31a0*/  LDCU UR7, c[0x0][0x38c] ;  /* 0x00007180ff0777ac */ /* 0x000e620008000800 */
[----:B------:R-:W-:Y:S01]  /*31b0*/  R2UR UR27, R2 ;  /* 0x00000000021b72ca */ /* 0x000fe200000e0000 */
[----:B------:R-:W-:Y:S01]  /*31c0*/  IMAD.MOV.U32 R10, RZ, RZ, RZ ;  /* 0x000000ffff0a7224 */ /* 0x000fe200078e00ff */
[----:B------:R-:W-:Y:S01]  /*31d0*/  UMOV UR30, URZ ;  /* 0x000000ff001e7c82 */ /* 0x000fe20008000000 */
[----:B------:R-:W-:Y:S01]  /*31e0*/  UMOV UR24, URZ ;  /* 0x000000ff00187c82 */ /* 0x000fe20008000000 */
[----:B---3--:R-:W-:Y:S01]  /*31f0*/  ULEA UR26, UR4, UR26, 0x18 ;  /* 0x0000001a041a7291 */ /* 0x008fe2000f8ec0ff */
[----:B------:R-:W-:Y:S01]  /*3200*/  UMOV UR38, 0x0 ;  /* 0x0000000000267882 */ /* 0x000fe20000000000 */
[----:B------:R-:W-:-:S02]  /*3210*/  UMOV UR39, 0x4400010 ;  /* 0x0440001000277882 */ /* 0x000fc40000000000 */
[----:B------:R-:W-:Y:S02]  /*3220*/  UIADD3 UR4, UPT, UPT, UR26, 0x8800, URZ ;  /* 0x000088001a047890 */ /* 0x000fe4000fffe0ff */
[----:B------:R-:W-:Y:S02]  /*3230*/  UIADD3 UR6, UPT, UPT, UR26, 0x10800, URZ ;  /* 0x000108001a067890 */ /* 0x000fe4000fffe0ff */
[----:B----4-:R-:W-:Y:S01]  /*3240*/  UIADD3 UR5, UPT, UPT, UR5, 0x3f, URZ ;  /* 0x0000003f05057890 */ /* 0x010fe2000fffe0ff */
[----:B--2---:R-:W2:Y:S01]  /*3250*/  LDS R0, [UR26+0x140] ;  /* 0x0001401aff007984 */ /* 0x004ea20008000800 */
[----:B-1----:R-:W-:Y:S01]  /*3260*/  UMOV UR36, 0x0 ;  /* 0x0000000000247882 */ /* 0x002fe20000000000 */
[----:B------:R-:W-:Y:S01]  /*3270*/  UMOV UR37, 0x4400010 ;  /* 0x0440001000257882 */ /* 0x000fe20000000000 */
[----:B------:R-:W-:Y:S02]  /*3280*/  USHF.R.S32.HI UR40, URZ, 0x1f, UR5 ;  /* 0x0000001fff287899 */ /* 0x000fe40008011405 */
[----:B------:R-:W-:-:S02]  /*3290*/  UISETP.GE.AND UP4, UPT, UR7, 0x1, UPT ;  /* 0x000000010700788c */ /* 0x000fc4000bf86270 */
[----:B------:R-:W-:Y:S02]  /*32a0*/  ULEA.HI UR40, UR40, UR5, URZ, 0x6 ;  /* 0x0000000528287291 */ /* 0x000fe4000f8f30ff */
[----:B------:R-:W-:Y:S02]  /*32b0*/  USHF.R.U32.HI UR5, URZ, 0x4, UR4 ;  /* 0x00000004ff057899 */ /* 0x000fe40008011604 */
[----:B------:R-:W-:Y:S02]  /*32c0*/  USHF.R.S32.HI UR40, URZ, 0x6, UR40 ;  /* 0x00000006ff287899 */ /* 0x000fe40008011428 */
[----:B------:R-:W-:Y:S02]  /*32d0*/  USHF.R.U32.HI UR4, URZ, 0x4, UR6 ;  /* 0x00000004ff047899 */ /* 0x000fe40008011606 */
[----:B------:R-:W-:Y:S02]  /*32e0*/  UISETP.LT.AND UP0, UPT, UR40, 0x1, UPT ;  /* 0x000000012800788c */ /* 0x000fe4000bf01270 */
[----:B------:R-:W-:-:S02]  /*32f0*/  ULOP3.LUT UR5, UR5, 0x3fff, URZ, 0xc0, !UPT ;  /* 0x00003fff05057892 */ /* 0x000fc4000f8ec0ff */
[----:B------:R-:W-:Y:S02]  /*3300*/  ULOP3.LUT UR4, UR4, 0x3fff, URZ, 0xc0, !UPT ;  /* 0x00003fff04047892 */ /* 0x000fe4000f8ec0ff */
[----:B------:R-:W-:Y:S02]  /*3310*/  USEL UR41, UR40, 0x1, !UP0 ;  /* 0x0000000128297887 */ /* 0x000fe4000c000000 */
[----:B------:R-:W-:Y:S02]  /*3320*/  ULOP3.LUT UR28, UR5, 0x10000, URZ, 0xfc, !UPT ;  /* 0x00010000051c7892 */ /* 0x000fe4000f8efcff */
[----:B------:R-:W-:Y:S02]  /*3330*/  ULOP3.LUT UR29, UR4, 0x10000, URZ, 0xfc, !UPT ;  /* 0x00010000041d7892 */ /* 0x000fe4000f8efcff */
[----:B------:R-:W-:Y:S01]  /*3340*/  UIADD3 UR41, UPT, UPT, -UR41, URZ, URZ ;  /* 0x000000ff29297290 */ /* 0x000fe2000fffe1ff */
[----:B------:R-:W-:Y:S01]  /*3350*/  UMOV UR34, 0x0 ;  /* 0x0000000000227882 */ /* 0x000fe20000000000 */
[----:B------:R-:W-:Y:S01]  /*3360*/  UMOV UR35, 0x4400010 ;  /* 0x0440001000237882 */ /* 0x000fe20000000000 */
[----:B------:R-:W-:Y:S01]  /*3370*/  UMOV UR32, 0x0 ;  /* 0x0000000000207882 */ /* 0x000fe20000000000 */
[----:B------:R-:W-:Y:S01]  /*3380*/  UMOV UR33, 0x4400010 ;  /* 0x0440001000217882 */ /* 0x000fe20000000000 */
[----:B--2---:R-:W-:-:S15]  /*3390*/  R2UR UR42, R0 ;  /* 0x00000000002a72ca */ /* 0x004fde00000e0000 */
.L_x_66:
[----:B------:R-:W-:Y:S02]  /*33a0*/  LEA R0, R10, UR26, 0x3 ;  /* 0x0000001a0a007c11 */ /* 0x000fe4000f8e18ff */
[----:B------:R-:W-:Y:S02]  /*33b0*/  SHF.L.U32 R5, R9, 0x1f, RZ ;  /* 0x0000001f09057819 */ /* 0x000fe400000006ff */
[----:B------:R-:W-:Y:S01]  /*33c0*/  PLOP3.LUT P0, PT, PT, PT, UP4, 0x80, 0x8 ;  /* 0x000000000008781c */ /* 0x000fe20003f0f048 */
[----:B------:R-:W-:Y:S01]  /*33d0*/  VIADD R3, R0, 0xa0 ;  /* 0x000000a000037836 */ /* 0x000fe20000000000 */
[----:B-1----:R-:W1:Y:S02]  /*33e0*/  SYNCS.PHASECHK.TRANS64.TRYWAIT P1, [R0+URZ+0x90], R5 ;  /* 0x00009005000075a7 */ /* 0x002e6400080211ff */
[----:B-1-3--:R-:W-:Y:S09]  /*33f0*/  @!P1 BRA `(.L_x_60) ;  /* 0x00000064009c9947 */ /* 0x00aff20003800000 */
.L_x_153:
[----:B------:R-:W-:Y:S01]  /*3400*/  LEA R4, R10, UR26, 0x4 ;  /* 0x0000001a0a047c11 */ /* 0x000fe2000f8e20ff */
[----:B------:R-:W-:Y:S01]  /*3410*/  @UP4 ULEA UR4, UR24, UR26, 0x3 ;  /* 0x0000001a18044291 */ /* 0x000fe2000f8e18ff */
[----:B------:R-:W-:Y:S01]  /*3420*/  PLOP3.LUT P2, PT, PT, PT, PT, 0x80, 0x8 ;  /* 0x000000000008781c */ /* 0x000fe20003f4f070 */
[----:B------:R-:W-:Y:S01]  /*3430*/  ULEA UR31, UR30, UR26, 0x3 ;  /* 0x0000001a1e1f7291 */ /* 0x000fe2000f8e18ff */
[----:B------:R-:W-:Y:S02]  /*3440*/  PRMT R3, RZ, 0x654, R3 ;  /* 0x00000654ff037816 */ /* 0x000fe40000000003 */
[----:B-1----:R-:W1:Y:S01]  /*3450*/  LDS.128 R4, [R4+0x120] ;  /* 0x0001200004047984 */ /* 0x002e620000000c00 */
[----:B------:R-:W-:Y:S02]  /*3460*/  @P0 SHF.L.U32 R2, R8, 0x1f, RZ ;  /* 0x0000001f08020819 */ /* 0x000fe400000006ff */
[----:B------:R-:W-:Y:S01]  /*3470*/  SHF.L.U32 R0, R11, 0x1f, RZ ;  /* 0x0000001f0b007819 */ /* 0x000fe200000006ff */
[----:B------:R-:W-:Y:S01]  /*3480*/  @!PT LDS RZ, [RZ] ;  /* 0x00000000fffff984 */ /* 0x000fe20000000800 */
[----:B------:R-:W-:Y:S01]  /*3490*/  @!PT LDS RZ, [RZ] ;  /* 0x00000000fffff984 */ /* 0x000fe20000000800 */
[----:B------:R-:W-:Y:S01]  /*34a0*/  @!PT LDS RZ, [RZ] ;  /* 0x00000000fffff984 */ /* 0x000fe20000000800 */
[----:B------:R-:W-:Y:S01]  /*34b0*/  @!PT LDS RZ, [RZ] ;  /* 0x00000000fffff984 */ /* 0x000fe20000000800 */
[----:B------:R2:W-:Y:S06]  /*34c0*/  MEMBAR.ALL.CTA ;  /* 0x0000000000007992 */ /* 0x0005ec0000008000 */
[----:B--2---:R-:W2:Y:S02]  /*34d0*/  FENCE.VIEW.ASYNC.S ;  /* 0x00000000000073c6 */ /* 0x004ea40000000000 */
[----:B--2---:R2:W-:Y:S01]  /*34e0*/  SYNCS.ARRIVE.TRANS64.RED.A1T0 RZ, [R3+URZ], RZ ;  /* 0x000000ff03ff79a7 */ /* 0x0045e200081004ff */
[----:B------:R2:W3:Y:S01]  /*34f0*/  @P0 SYNCS.PHASECHK.TRANS64.TRYWAIT P2, [UR4], R2 ;  /* 0x00000002ff0005a7 */ /* 0x0004e20008041104 */
[----:B------:R-:W-:Y:S01]  /*3500*/  ULEA.HI UR4, UR30, UR30, URZ, 0x1 ;  /* 0x0000001e1e047291 */ /* 0x000fe2000f8f08ff */
[----:B-1----:R-:W-:-:S03]  /*3510*/  LOP3.LUT P1, RZ, R6, 0x1, RZ, 0xc0, !PT ;  /* 0x0000000106ff7812 */ /* 0x002fc6000782c0ff */
[----:B------:R-:W-:Y:S02]  /*3520*/  USHF.L.U32 UR11, UR4, 0x7, URZ ;  /* 0x00000007040b7899 */ /* 0x000fe400080006ff */
[----:B------:R-:W-:Y:S02]  /*3530*/  ULOP3.LUT UR4, UR4, 0xffe, URZ, 0xc0, !UPT ;  /* 0x00000ffe04047892 */ /* 0x000fe4000f8ec0ff */
[----:B------:R-:W-:Y:S02]  /*3540*/  ULOP3.LUT UR11, UR11, 0xffffff00, URZ, 0xc0, !UPT ;  /* 0xffffff000b0b7892 */ /* 0x000fe4000f8ec0ff */
[----:B------:R-:W-:Y:S02]  /*3550*/  UIADD3 UR4, UPT, UPT, -UR4, UR30, URZ ;  /* 0x0000001e04047290 */ /* 0x000fe4000fffe1ff */
[----:B------:R-:W-:Y:S01]  /*3560*/  UIADD3 UR11, UPT, UPT, UR42, UR11, URZ ;  /* 0x0000000b2a0b7290 */ /* 0x000fe2000fffe0ff */
[----:B------:R-:W1:Y:S03]  /*3570*/  SYNCS.PHASECHK.TRANS64.TRYWAIT P0, [UR31+0xd0], R0 ;  /* 0x0000d000ff0075a7 */ /* 0x000e66000800111f */
[----:B------:R-:W-:Y:S01]  /*3580*/  ULEA UR11, UR4, UR11, 0x14 ;  /* 0x0000000b040b7291 */ /* 0x000fe2000f8ea0ff */
[----:B-123--:R-:W-:Y:S11]  /*3590*/  @!P0 BRA `(.L_x_61) ;  /* 0x0000006400488947 */ /* 0x00eff60003800000 */
.L_x_155:
[----:B------:R-:W-:Y:S01]  /*35a0*/  IADD3 R10, PT, PT, R10, 0x1, RZ ;  /* 0x000000010a0a7810 */ /* 0x000fe20007ffe0ff */
[----:B------:R-:W-:Y:S06]  /*35b0*/  BRA.U !UP4, `(.L_x_62) ;  /* 0x000000010cc07547 */ /* 0x000fec000b800000 */
[----:B------:R-:W-:Y:S01]  /*35c0*/  UPLOP3.LUT UP2, UPT, UPT, UPT, UPT, 0x40, 0x4 ;  /* 0x000000000004789c */ /* 0x000fe20003f4e870 */
[----:B------:R-:W-:Y:S01]  /*35d0*/  UMOV UR23, UR41 ;  /* 0x0000002900177c82 */ /* 0x000fe20008000000 */
[----:B------:R-:W-:Y:S01]  /*35e0*/  UMOV UR22, UR40 ;  /* 0x0000002800167c82 */ /* 0x000fe20008000000 */
[----:B------:R-:W-:-:S08]  /*35f0*/  UMOV UR10, UR24 ;  /* 0x00000018000a7c82 */ /* 0x000fd00008000000 */
.L_x_65:
[----:B------:R-:W-:Y:S02]  /*3600*/  UIADD3 UR23, UPT, UPT, UR23, 0x1, URZ ;  /* 0x0000000117177890 */ /* 0x000fe4000fffe0ff */
[----:B--2---:R-:W-:Y:S02]  /*3610*/  ULEA UR5, UR10, UR26, 0x3 ;  /* 0x0000001a0a057291 */ /* 0x004fe4000f8e18ff */
[----:B------:R-:W-:Y:S01]  /*3620*/  UISETP.NE.AND UP3, UPT, UR23, URZ, UPT ;  /* 0x000000ff1700728c */ /* 0x000fe2000bf65270 */
[----:B---3--:R-:W-:Y:S10]  /*3630*/  @P2 BRA `(.L_x_63) ;  /* 0x00000000000c2947 */ /* 0x008ff40003800000 */
[----:B-1----:R-:W-:Y:S04]  /*3640*/  SHF.L.U32 R3, R8, 0x1f, RZ ;  /* 0x0000001f08037819 */ /* 0x002fe800000006ff */
[----:B------:R-:W1:Y:S02]  /*3650*/  SYNCS.PHASECHK.TRANS64.TRYWAIT P0, [UR5], R3 ;  /* 0x00000003ff0075a7 */ /* 0x000e640008001105 */
[----:B-1----:R-:W-:Y:S05]  /*3660*/  @!P0 BRA `(.L_x_64) ;  /* 0x00000064002c8947 */ /* 0x002fea0003800000 */
.L_x_63:
[----:B------:R-:W-:Y:S01]  /*3670*/  UISETP.NE.AND UP0, UPT, UR22, 0x1, UPT ;  /* 0x000000011600788c */ /* 0x000fe2000bf05270 */
[----:B------:R-:W-:Y:S01]  /*3680*/  PLOP3.LUT P2, PT, PT, PT, PT, 0x80, 0x8 ;  /* 0x000000000008781c */ /* 0x000fe20003f4f070 */
[----:B------:R-:W-:Y:S02]  /*3690*/  UIADD3 UR4, UPT, UPT, UR10, 0x1, URZ ;  /* 0x000000010a047890 */ /* 0x000fe4000fffe0ff */
[----:B------:R-:W-:Y:S02]  /*36a0*/  UIADD3 UR25, UPT, UPT, UR5, 0x20, URZ ;  /* 0x0000002005197890 */ /* 0x000fe4000fffe0ff */
[----:B------:R-:W-:Y:S01]  /*36b0*/  UISETP.NE.AND UP1, UPT, UR4, 0x4, UPT ;  /* 0x000000040400788c */ /* 0x000fe2000bf25270 */
[----:B------:R-:W-:Y:S01]  /*36c0*/  PLOP3.LUT P0, PT, PT, PT, UP0, 0x80, 0x8 ;  /* 0x000000000008781c */ /* 0x000fe20003f0f008 */
[----:B------:R-:W-:Y:S02]  /*36d0*/  UIADD3 UR22, UPT, UPT, UR22, -0x1, URZ ;  /* 0xffffffff16167890 */ /* 0x000fe4000fffe0ff */
[----:B------:R-:W-:Y:S02]  /*36e0*/  USEL UR6, URZ, 0x1, UP1 ;  /* 0x00000001ff067887 */ /* 0x000fe40008800000 */
[----:B------:R-:W-:Y:S01]  /*36f0*/  USEL UR24, UR4, URZ, UP1 ;  /* 0x000000ff04187287 */ /* 0x000fe20008800000 */
[----:B------:R-:W-:Y:S01]  /*3700*/  UMOV UR7, 0x40004040 ;  /* 0x4000404000077882 */ /* 0x000fe20000000000 */
[----:B------:R-:W-:Y:S02]  /*3710*/  UMOV UR5, 0x40004040 ;  /* 0x4000404000057882 */ /* 0x000fe40000000000 */
[----:B------:R-:W-:Y:S01]  /*3720*/  @UP0 ULEA UR4, UR24, UR26, 0x3 ;  /* 0x0000001a18040291 */ /* 0x000fe2000f8e18ff */
[----:B------:R-:W-:Y:S01]  /*3730*/  LOP3.LUT R8, R8, UR6, RZ, 0x3c, !PT ;  /* 0x0000000608087c12 */ /* 0x000fe2000f8e3cff */
[----:B------:R-:W-:Y:S01]  /*3740*/  ULEA UR6, UR10, UR29, 0xb ;  /* 0x0000001d0a067291 */ /* 0x000fe2000f8e58ff */
[----:B------:R-:W-:Y:S02]  /*3750*/  UMOV UR21, 0x40004040 ;  /* 0x4000404000157882 */ /* 0x000fe40000000000 */
[----:B-1----:R-:W-:Y:S01]  /*3760*/  @P0 SHF.L.U32 R0, R8, 0x1f, RZ ;  /* 0x0000001f08000819 */ /* 0x002fe200000006ff */
[----:B------:R-:W-:Y:S02]  /*3770*/  UIADD3 UR20, UPT, UPT, UR6, 0x2, URZ ;  /* 0x0000000206147890 */ /* 0x000fe4000fffe0ff */
[----:B------:R-:W-:Y:S01]  /*3780*/  UIADD3 UR16, UPT, UPT, UR6, 0x4, URZ ;  /* 0x0000000406107890 */ /* 0x000fe2000fffe0ff */
[----:B------:R2:W3:Y:S01]  /*3790*/  @P0 SYNCS.PHASECHK.TRANS64.TRYWAIT P2, [UR4], R0 ;  /* 0x00000000ff0005a7 */ /* 0x0004e20008041104 */
[----:B------:R-:W-:Y:S02]  /*37a0*/  ULEA UR4, UR10, UR28, 0x9 ;  /* 0x0000001c0a047291 */ /* 0x000fe4000f8e48ff */
[----:B------:R-:W-:Y:S02]  /*37b0*/  UIADD3 UR12, UPT, UPT, UR6, 0x6, URZ ;  /* 0x00000006060c7890 */ /* 0x000fe4000fffe0ff */
[----:B------:R-:W-:Y:S02]  /*37c0*/  UIADD3 UR18, UPT, UPT, UR4, 0x2, URZ ;  /* 0x0000000204127890 */ /* 0x000fe4000fffe0ff */
[----:B------:R-:W-:Y:S02]  /*37d0*/  UIADD3 UR14, UPT, UPT, UR4, 0x4, URZ ;  /* 0x00000004040e7890 */ /* 0x000fe4000fffe0ff */
[----:B------:R-:W-:Y:S01]  /*37e0*/  UIADD3 UR8, UPT, UPT, UR4, 0x6, URZ ;  /* 0x0000000604087890 */ /* 0x000fe2000fffe0ff */
[----:B------:R2:W-:Y:S01]  /*37f0*/  UTCHMMA gdesc[UR4], gdesc[UR6], tmem[UR11], tmem[UR38], idesc[UR39], UP2 ;  /* 0x00ff2606040075ea */ /* 0x0005e2000900000b */
[----:B------:R-:W-:Y:S01]  /*3800*/  UPLOP3.LUT UP2, UPT, UPT, UPT, UPT, 0x80, 0x8 ;  /* 0x000000000008789c */ /* 0x000fe20003f4f070 */
[----:B------:R-:W-:Y:S01]  /*3810*/  UMOV UR19, 0x40004040 ;  /* 0x4000404000137882 */ /* 0x000fe20000000000 */
[----:B------:R-:W-:Y:S01]  /*3820*/  UMOV UR17, 0x40004040 ;  /* 0x4000404000117882 */ /* 0x000fe20000000000 */
[----:B------:R2:W-:Y:S01]  /*3830*/  UTCHMMA gdesc[UR18], gdesc[UR20], tmem[UR11], tmem[UR36], idesc[UR37], UPT ;  /* 0x00ff2414120075ea */ /* 0x0005e2000b80000b */
[----:B------:R-:W-:Y:S01]  /*3840*/  UMOV UR15, 0x40004040 ;  /* 0x40004040000f7882 */ /* 0x000fe20000000000 */
[----:B------:R-:W-:Y:S01]  /*3850*/  UMOV UR13, 0x40004040 ;  /* 0x40004040000d7882 */ /* 0x000fe20000000000 */
[----:B------:R-:W-:Y:S01]  /*3860*/  UMOV UR9, 0x40004040 ;  /* 0x4000404000097882 */ /* 0x000fe20000000000 */
[----:B------:R2:W-:Y:S01]  /*3870*/  UTCHMMA gdesc[UR14], gdesc[UR16], tmem[UR11], tmem[UR34], idesc[UR35], UPT ;  /* 0x00ff22100e0075ea */ /* 0x0005e2000b80000b */
[----:B------:R2:W-:Y:S01]  /*3880*/  UTCHMMA gdesc[UR8], gdesc[UR12], tmem[UR11], tmem[UR32], idesc[UR33], UPT ;  /* 0x00ff200c080075ea */ /* 0x0005e2000b80000b */
[----:B------:R2:W-:Y:S01]  /*3890*/  UTCBAR.MULTICAST [UR25], URZ, UR27 ;  /* 0x000000ff190073e9 */ /* 0x0005e2000800081b */
[----:B------:R-:W-:Y:S01]  /*38a0*/  UMOV UR10, UR24 ;  /* 0x00000018000a7c82 */ /* 0x000fe20008000000 */
[----:B------:R-:W-:Y:S05]  /*38b0*/  BRA.U UP3, `(.L_x_65) ;  /* 0xfffffffd03507547 */ /* 0x000fea000b83ffff */
.L_x_62:
[----:B--2---:R-:W-:Y:S01]  /*38c0*/  UIADD3 UR4, UPT, UPT, UR30, 0x1, URZ ;  /* 0x000000011e047890 */ /* 0x004fe2000fffe0ff */
[C---:B------:R-:W-:Y:S01]  /*38d0*/  ISETP.NE.AND P0, PT, R10.reuse, 0x2, PT ;  /* 0x000000020a00780c */ /* 0x040fe20003f05270 */
[----:B------:R-:W-:Y:S02]  /*38e0*/  UIADD3 UR5, UPT, UPT, UR31, 0xb0, URZ ;  /* 0x000000b01f057890 */ /* 0x000fe4000fffe0ff */
[----:B------:R-:W-:Y:S01]  /*38f0*/  UISETP.NE.AND UP0, UPT, UR4, 0x4, UPT ;  /* 0x000000040400788c */ /* 0x000fe2000bf05270 */
[----:B-1----:R-:W-:Y:S02]  /*3900*/  SEL R0, RZ, 0x1, P0 ;  /* 0x00000001ff007807 */ /* 0x002fe40000000000 */
[----:B------:R-:W-:Y:S01]  /*3910*/  SEL R10, R10, RZ, P0 ;  /* 0x000000ff0a0a7207 */ /* 0x000fe20000000000 */
[----:B------:R-:W-:Y:S01]  /*3920*/  USEL UR6, URZ, 0x1, UP0 ;  /* 0x00000001ff067887 */ /* 0x000fe20008000000 */
[----:B------:R-:W-:Y:S01]  /*3930*/  LOP3.LUT R9, R9, R0, RZ, 0x3c, !PT ;  /* 0x0000000009097212 */ /* 0x000fe200078e3cff */
[----:B------:R-:W-:Y:S01]  /*3940*/  USEL UR30, UR4, URZ, UP0 ;  /* 0x000000ff041e7287 */ /* 0x000fe20008000000 */
[----:B------:R1:W-:Y:S03]  /*3950*/  UTCBAR [UR5], URZ ;  /* 0x000000ff050073e9 */ /* 0x0003e600080000ff */
[----:B------:R-:W-:Y:S01]  /*3960*/  LOP3.LUT R11, R11, UR6, RZ, 0x3c, !PT ;  /* 0x000000060b0b7c12 */ /* 0x000fe2000f8e3cff */
[----:B------:R-:W-:Y:S07]  /*3970*/  @P1 BRA `(.L_x_66) ;  /* 0xfffffff800881947 */ /* 0x000fee000383ffff */
[----:B------:R-:W2:Y:S01]  /*3980*/  S2UR UR8, SR_CgaCtaId ;  /* 0x00000000000879c3 */ /* 0x000ea20000008800 */
[----:B------:R-:W-:Y:S01]  /*3990*/  ELECT P0, URZ, PT ;  /* 0x0000000000ff782f */ /* 0x000fe20003800000 */
[----:B------:R-:W-:Y:S01]  /*39a0*/  IMAD.MOV.U32 R0, RZ, RZ, 0x1 ;  /* 0x00000001ff007424 */ /* 0x000fe200078e00ff */
[----:B------:R-:W-:Y:S01]  /*39b0*/  UIADD3 UR26, UPT, UPT, UR26, 0xd0, URZ ;  /* 0x000000d01a1a7890 */ /* 0x000fe2000fffe0ff */
[----:B------:R-:W-:Y:S01]  /*39c0*/  SHF.L.U32 R3, R11, 0x1f, RZ ;  /* 0x0000001f0b037819 */ /* 0x000fe200000006ff */
[----:B------:R-:W-:-:S03]  /*39d0*/  UMOV UR4, 0x40 ;  /* 0x0000004000047882 */ /* 0x000fc60000000000 */
[----:B------:R-:W-:Y:S01]  /*39e0*/  UVIRTCOUNT.DEALLOC.SMPOOL 0x80 ;  /* 0x000000800000784c */ /* 0x000fe20000000000 */
[----:B--2---:R-:W-:Y:S02]  /*39f0*/  ULEA UR8, UR8, UR4, 0x18 ;  /* 0x0000000408087291 */ /* 0x004fe4000f8ec0ff */
[----:B------:R-:W-:-:S07]  /*3a00*/  ULEA UR4, UR30, UR26, 0x3 ;  /* 0x0000001a1e047291 */ /* 0x000fce000f8e18ff */
[----:B------:R2:W-:Y:S02]  /*3a10*/  @P0 STS.U8 [UR8+0x1c], R0 ;  /* 0x00001c00ff000988 */ /* 0x0005e40008000008 */
[----:B------:R-:W4:Y:S02]  /*3a20*/  SYNCS.PHASECHK.TRANS64.TRYWAIT P0, [UR4], R3 ;  /* 0x00000003ff0075a7 */ /* 0x000f240008001104 */
[----:B--2-4-:R-:W-:Y:S05]  /*3a30*/  @!P0 BRA `(.L_x_67) ;  /* 0x0000006000508947 */ /* 0x014fea0003800000 */
.L_x_158:
[----:B------:R-:W-:-:S04]  /*3a40*/  UIADD3 UR4, UPT, UPT, UR30, 0x1, URZ ;  /* 0x000000011e047890 */ /* 0x000fc8000fffe0ff */
[----:B------:R-:W-:-:S04]  /*3a50*/  UISETP.NE.AND UP0, UPT, UR4, 0x4, UPT ;  /* 0x000000040400788c */ /* 0x000fc8000bf05270 */
[----:B------:R-:W-:Y:S02]  /*3a60*/  USEL UR6, URZ, 0x1, UP0 ;  /* 0x00000001ff067887 */ /* 0x000fe40008000000 */
[----:B------:R-:W-:-:S04]  /*3a70*/  USEL UR4, UR4, URZ, UP0 ;  /* 0x000000ff04047287 */ /* 0x000fc80008000000 */
[----:B-1----:R-:W-:Y:S01]  /*3a80*/  ULEA UR5, UR4, UR26, 0x3 ;  /* 0x0000001a04057291 */ /* 0x002fe2000f8e18ff */
[----:B------:R-:W-:-:S04]  /*3a90*/  LOP3.LUT R2, R11, UR6, RZ, 0x3c, !PT ;  /* 0x000000060b027c12 */ /* 0x000fc8000f8e3cff */
[----:B--2---:R-:W-:-:S04]  /*3aa0*/  SHF.L.U32 R3, R2, 0x1f, RZ ;  /* 0x0000001f02037819 */ /* 0x004fc800000006ff */
[----:B------:R-:W1:Y:S02]  /*3ab0*/  SYNCS.PHASECHK.TRANS64.TRYWAIT P0, [UR5], R3 ;  /* 0x00000003ff0075a7 */ /* 0x000e640008001105 */
[----:B-1----:R-:W-:Y:S05]  /*3ac0*/  @!P0 BRA `(.L_x_68) ;  /* 0x0000006000448947 */ /* 0x002fea0003800000 */
.L_x_160:
        /* <DEDUP_REMOVED lines=9> */
.L_x_162:
[----:B------:R-:W-:-:S04]  /*3b60*/  UIADD3 UR4, UPT, UPT, UR4, 0x1, URZ ;  /* 0x0000000104047890 */ /* 0x000fc8000fffe0ff */
[----:B------:R-:W-:-:S04]  /*3b70*/  UISETP.NE.AND UP0, UPT, UR4, 0x4, UPT ;  /* 0x000000040400788c */ /* 0x000fc8000bf05270 */
[----:B------:R-:W-:Y:S02]  /*3b80*/  USEL UR5, URZ, 0x1, UP0 ;  /* 0x00000001ff057887 */ /* 0x000fe40008000000 */
[----:B------:R-:W-:-:S04]  /*3b90*/  USEL UR4, UR4, URZ, UP0 ;  /* 0x000000ff04047287 */ /* 0x000fc80008000000 */
[----:B------:R-:W-:Y:S01]  /*3ba0*/  ULEA UR4, UR4, UR26, 0x3 ;  /* 0x0000001a04047291 */ /* 0x000fe2000f8e18ff */
[----:B-1----:R-:W-:-:S04]  /*3bb0*/  LOP3.LUT R3, R2, UR5, RZ, 0x3c, !PT ;  /* 0x0000000502037c12 */ /* 0x002fc8000f8e3cff */
[----:B------:R-:W-:-:S04]  /*3bc0*/  SHF.L.U32 R3, R3, 0x1f, RZ ;  /* 0x0000001f03037819 */ /* 0x000fc800000006ff */
[----:B------:R-:W1:Y:S02]  /*3bd0*/  SYNCS.PHASECHK.TRANS64.TRYWAIT P0, [UR4], R3 ;  /* 0x00000003ff0075a7 */ /* 0x000e640008001104 */
[----:B-1----:R-:W-:Y:S05]  /*3be0*/  @!P0 BRA `(.L_x_70) ;  /* 0x00000060002c8947 */ /* 0x002fea0003800000 */
.L_x_164:
[----:B------:R-:W-:Y:S01]  /*3bf0*/  NOP ;  /* 0x0000000000007918 */ /* 0x000fe20000000000 */
[----:B-1----:R-:W1:Y:S01]  /*3c00*/  LDS R0, [UR8+0x14] ;  /* 0x00001408ff007984 */ /* 0x002e620008000800 */
[----:B------:R-:W-:Y:S01]  /*3c10*/  ULOP3.LUT UR4, UR42, 0xffff, URZ, 0xc0, !UPT ;  /* 0x0000ffff2a047892 */ /* 0x000fe2000f8ec0ff */
[----:B------:R-:W-:Y:S01]  /*3c20*/  UMOV UR5, 0xffff ;  /* 0x0000ffff00057882 */ /* 0x000fe20000000000 */
[----:B------:R-:W-:Y:S02]  /*3c30*/  UMOV UR6, 0x1 ;  /* 0x0000000100067882 */ /* 0x000fe40000000000 */
[----:B------:R-:W-:-:S04]  /*3c40*/  USHF.R.U32.HI UR4, URZ, 0x5, UR4 ;  /* 0x00000005ff047899 */ /* 0x000fc80008011604 */
[----:B------:R-:W-:Y:S02]  /*3c50*/  USHF.L.U32 UR5, UR5, UR4, URZ ;  /* 0x0000000405057299 */ /* 0x000fe400080006ff */
[----:B------:R-:W-:-:S04]  /*3c60*/  USHF.L.U32 UR4, UR6, UR4, URZ ;  /* 0x0000000406047299 */ /* 0x000fc800080006ff */
[----:B-1----:R-:W-:-:S04]  /*3c70*/  LOP3.LUT R0, R0, UR5, RZ, 0xc0, !PT ;  /* 0x0000000500007c12 */ /* 0x002fc8000f8ec0ff */
[----:B------:R-:W-:-:S13]  /*3c80*/  ISETP.NE.AND P0, PT, R0, UR5, PT ;  /* 0x0000000500007c0c */ /* 0x000fda000bf05270 */
[----:B------:R-:W-:Y:S05]  /*3c90*/  @P0 BRA `(.L_x_71) ;  /* 0x0000000000580947 */ /* 0x000fea0003800000 */
[----:B------:R-:W1:Y:S02]  /*3ca0*/  LDS R0, [UR8+0x18] ;  /* 0x00001808ff007984 */ /* 0x000e640008000800 */
[----:B-1----:R-:W-:-:S04]  /*3cb0*/  LOP3.LUT R0, R0, UR4, RZ, 0xc0, !PT ;  /* 0x0000000400007c12 */ /* 0x002fc8000f8ec0ff */
[----:B------:R-:W-:-:S13]  /*3cc0*/  ISETP.NE.AND P0, PT, R0, UR4, PT ;  /* 0x0000000400007c0c */ /* 0x000fda000bf05270 */
[----:B------:R-:W-:Y:S05]  /*3cd0*/  @P0 BRA `(.L_x_72) ;  /* 0x00000000003c0947 */ /* 0x000fea0003800000 */
[----:B------:R-:W1:Y:S01]  /*3ce0*/  S2R R2, SR_LANEID ;  /* 0x0000000000027919 */ /* 0x000e620000000000 */
[----:B------:R-:W-:Y:S01]  /*3cf0*/  ULOP3.LUT UR5, URZ, UR5, URZ, 0x33, !UPT ;  /* 0x00000005ff057292 */ /* 0x000fe2000f8e33ff */
[----:B------:R-:W-:Y:S01]  /*3d00*/  LOP3.LUT R4, RZ, UR4, RZ, 0x33, !PT ;  /* 0x00000004ff047c12 */ /* 0x000fe2000f8e33ff */
[----:B------:R-:W-:Y:S02]  /*3d10*/  VOTEU.ANY UR4, UPT, PT ;  /* 0x0000000000047886 */ /* 0x000fe400038e0100 */
[----:B------:R-:W-:Y:S01]  /*3d20*/  UFLO.U32 UR4, UR4 ;  /* 0x00000004000472bd */ /* 0x000fe200080e0000 */
[----:B------:R-:W2:Y:S01]  /*3d30*/  REDUX UR6, R4 ;  /* 0x00000000040673c4 */ /* 0x000ea20000000000 */
[----:B------:R-:W-:-:S06]  /*3d40*/  IMAD.U32 R0, RZ, RZ, UR5 ;  /* 0x00000005ff007e24 */ /* 0x000fcc000f8e00ff */
[----:B------:R4:W-:Y:S01]  /*3d50*/  UTCATOMSWS.AND URZ, UR5 ;  /* 0x0000000500ff79e3 */ /* 0x0009e20008000000 */
[----:B------:R-:W3:Y:S01]  /*3d60*/  REDUX UR7, R0 ;  /* 0x00000000000773c4 */ /* 0x000ee20000000000 */
[----:B-1----:R-:W-:Y:S01]  /*3d70*/  ISETP.EQ.U32.AND P0, PT, R2, UR4, PT ;  /* 0x0000000402007c0c */ /* 0x002fe2000bf02070 */
[----:B--2---:R-:W-:Y:S01]  /*3d80*/  IMAD.U32 R2, RZ, RZ, UR6 ;  /* 0x00000006ff027e24 */ /* 0x004fe2000f8e00ff */
[----:B---3--:R-:W-:-:S11]  /*3d90*/  MOV R3, UR7 ;  /* 0x0000000700037c02 */ /* 0x008fd60008000f00 */
[----:B------:R4:W-:Y:S04]  /*3da0*/  @P0 ATOMS.AND RZ, [UR8+0x14], R3 ;  /* 0x00001403ffff098c */ /* 0x0009e8000a800008 */
[----:B------:R4:W-:Y:S01]  /*3db0*/  @P0 ATOMS.AND RZ, [UR8+0x18], R2 ;  /* 0x00001802ffff098c */ /* 0x0009e2000a800008 */
[----:B------:R-:W-:Y:S05]  /*3dc0*/  BRA `(.L_x_73) ;  /* 0x0000000000147947 */ /* 0x000fea0003800000 */
.L_x_72:
[----:B------:R-:W-:Y:S02]  /*3dd0*/  MOV R2, 0x3df0 ;  /* 0x00003df000027802 */ /* 0x000fe40000000f00 */
[----:B---3-5:R-:W-:Y:S05]  /*3de0*/  CALL.REL.NOINC `($__internal_0_$__cuda_sm10x_tcgen05_guardrail_trap_col_being_dealloced_not_returned_by_alloc) ;  /* 0x0000006400147944 */ /* 0x028fea0003c00000 */
[----:B------:R-:W-:Y:S05]  /*3df0*/  BRA `(.L_x_73) ;  /* 0x0000000000087947 */ /* 0x000fea0003800000 */
.L_x_71:
[----:B------:R-:W-:Y:S02]  /*3e00*/  MOV R2, 0x3e20 ;  /* 0x00003e2000027802 */ /* 0x000fe40000000f00 */
[----:B---3-5:R-:W-:Y:S05]  /*3e10*/  CALL.REL.NOINC `($__internal_2_$__cuda_sm10x_tcgen05_guardrail_trap_unallocated_columns_being_dealloced) ;  /* 0x0000006400207944 */ /* 0x028fea0003c00000 */
.L_x_73:
[----:B------:R-:W-:Y:S01]  /*3e20*/  NOP ;  /* 0x0000000000007918 */ /* 0x000fe20000000000 */
[----:B----4-:R-:W-:Y:S05]  /*3e30*/  EXIT ;  /* 0x000000000000794d */ /* 0x010fea0003800000 */
.L_x_55:
[----:B------:R-:W-:-:S09]  /*3e40*/  UISETP.NE.OR UP0, UPT, UR18, 0x3, !UP3 ;  /* 0x000000031200788c */ /* 0x000fd2000df05670 */
[----:B------:R-:W-:Y:S05]  /*3e50*/  BRA.U UP0, `(.L_x_74) ;  /* 0x0000001100887547 */ /* 0x000fea000b800000 */
[----:B------:R-:W2:Y:S01]  /*3e60*/  LDCU.64 UR4, c[0x0][0x888] ;  /* 0x00011100ff0477ac */ /* 0x000ea20008000a00 */
[----:B------:R-:W3:Y:S01]  /*3e70*/  S2UR UR8, SR_CgaCtaId ;  /* 0x00000000000879c3 */ /* 0x000ee20000008800 */
[----:B------:R-:W-:Y:S02]  /*3e80*/  HFMA2 R9, -RZ, RZ, 0, 0 ;  /* 0x00000000ff097431 */ /* 0x000fe400000001ff */
[----:B------:R-:W-:Y:S01]  /*3e90*/  IMAD.MOV.U32 R11, RZ, RZ, 0x1 ;  /* 0x00000001ff0b7424 */ /* 0x000fe200078e00ff */
[----:B------:R-:W4:Y:S01]  /*3ea0*/  LDCU UR40, c[0x0][0x370] ;  /* 0x00006e00ff2877ac */ /* 0x000f220008000800 */
[----:B------:R-:W-:Y:S01]  /*3eb0*/  IMAD.MOV.U32 R10, RZ, RZ, RZ ;  /* 0x000000ffff0a7224 */ /* 0x000fe200078e00ff */
[----:B------:R-:W-:Y:S01]  /*3ec0*/  MOV R3, 0x2000 ;  /* 0x0000200000037802 */ /* 0x000fe20000000f00 */
[----:B------:R-:W4:Y:S01]  /*3ed0*/  LDCU.128 UR44, c[0x0][0xb10] ;  /* 0x00016200ff2c77ac */ /* 0x000f220008000c00 */
[----:B------:R-:W1:Y:S01]  /*3ee0*/  LDC.64 R12, c[0x0][0x348] ;  /* 0x0000d200ff0c7b82 */ /* 0x000e620000000a00 */
[----:B------:R-:W3:Y:S01]  /*3ef0*/  LDCU UR37, c[0x0][0x374] ;  /* 0x00006e80ff2577ac */ /* 0x000ee20008000800 */
[----:B------:R-:W3:Y:S01]  /*3f00*/  LDCU.64 UR38, c[0x0][0x890] ;  /* 0x00011200ff2677ac */ /* 0x000ee20008000a00 */
[----:B------:R-:W3:Y:S01]  /*3f10*/  LDCU UR15, c[0x0][0xb0c] ;  /* 0x00016180ff0f77ac */ /* 0x000ee20008000800 */
[----:B--2---:R-:W-:Y:S01]  /*3f20*/  UISETP.NE.U32.AND UP0, UPT, UR4, URZ, UPT ;  /* 0x000000ff0400728c */ /* 0x004fe2000bf05070 */
[----:B------:R-:W2:Y:S01]  /*3f30*/  LDCU UR54, c[0x0][0xb20] ;  /* 0x00016400ff3677ac */ /* 0x000ea20008000800 */
[----:B------:R-:W2:Y:S01]  /*3f40*/  LDCU UR4, c[0x0][0xb30] ;  /* 0x00016600ff0477ac */ /* 0x000ea20008000800 */
[----:B------:R-:W-:Y:S01]  /*3f50*/  UMOV UR21, 0x400 ;  /* 0x0000040000157882 */ /* 0x000fe20000000000 */
[----:B----4-:R-:W-:-:S02]  /*3f60*/  UIMAD.WIDE.U32 UR52, UR40, UR44, URZ ;  /* 0x0000002c283472a5 */ /* 0x010fc4000f8e00ff */
[----:B---3--:R-:W-:Y:S02]  /*3f70*/  UIMAD.WIDE.U32 UR6, UR37, UR47, URZ ;  /* 0x0000002f250672a5 */ /* 0x008fe4000f8e00ff */
[----:B------:R-:W-:Y:S02]  /*3f80*/  ULEA UR21, UR8, UR21, 0x18 ;  /* 0x0000001508157291 */ /* 0x000fe4000f8ec0ff */
[----:B------:R-:W-:Y:S02]  /*3f90*/  USEL UR41, URZ, 0x1, UP6 ;  /* 0x00000001ff297887 */ /* 0x000fe4000b000000 */
[----:B------:R-:W-:Y:S02]  /*3fa0*/  UISETP.NE.U32.AND UP6, UPT, UR38, URZ, UPT ;  /* 0x000000ff2600728c */ /* 0x000fe4000bfc5070 */
[----:B------:R-:W-:Y:S02]  /*3fb0*/  UIADD3 UR43, UPT, UPT, UR21, 0x58, URZ ;  /* 0x00000058152b7890 */ /* 0x000fe4000fffe0ff */
[----:B------:R-:W-:-:S02]  /*3fc0*/  UIADD3 UR33, UPT, UPT, UR21, 0x40, URZ ;  /* 0x0000004015217890 */ /* 0x000fc4000fffe0ff */
[----:B------:R-:W-:Y:S02]  /*3fd0*/  UIADD3 UR25, UPT, UPT, UR21, 0x48, URZ ;  /* 0x0000004815197890 */ /* 0x000fe4000fffe0ff */
[----:B------:R-:W-:Y:S02]  /*3fe0*/  UIADD3 UR17, UPT, UPT, UR21, 0x50, URZ ;  /* 0x0000005015117890 */ /* 0x000fe4000fffe0ff */
[----:B------:R-:W-:Y:S02]  /*3ff0*/  UISETP.NE.AND.EX UP5, UPT, UR5, URZ, UPT, UP0 ;  /* 0x000000ff0500728c */ /* 0x000fe4000bfa5300 */
[----:B------:R-:W-:Y:S01]  /*4000*/  UISETP.NE.AND UP0, UPT, UR42, 0x1, UPT ;  /* 0x000000012a00788c */ /* 0x000fe2000bf05270 */
[----:B------:R-:W-:Y:S01]  /*4010*/  UMOV UR52, UR53 ;  /* 0x0000003500347c82 */ /* 0x000fe20008000000 */
[----:B------:R-:W-:Y:S01]  /*4020*/  UMOV UR51, UR7 ;  /* 0x0000000700337c82 */ /* 0x000fe20008000000 */
[----:B------:R-:W-:Y:S02]  /*4030*/  UISETP.NE.AND UP0, UPT, UR15, 0x1, UPT ;  /* 0x000000010f00788c */ /* 0x000fe4000bf05270 */
[----:B------:R-:W-:-:S02]  /*4040*/  UPLOP3.LUT UP4, UPT, UPT, UPT, UPT, 0x40, 0x4 ;  /* 0x000000000004789c */ /* 0x000fc40003f8e870 */
[----:B------:R-:W-:Y:S01]  /*4050*/  UISETP.GE.AND UP2, UPT, UR42, 0x1, UPT ;  /* 0x000000012a00788c */ /* 0x000fe2000bf46270 */
[----:B------:R-:W3:Y:S01]  /*4060*/  LDCU.64 UR22, c[0x0][0xb28] ;  /* 0x00016500ff1677ac */ /* 0x000ee20008000a00 */
[----:B------:R-:W-:Y:S02]  /*4070*/  UISETP.NE.AND.EX UP6, UPT, UR39, URZ, UPT, UP6 ;  /* 0x000000ff2700728c */ /* 0x000fe4000bfc5360 */
[----:B------:R-:W-:Y:S02]  /*4080*/  UPRMT UR43, UR8, 0x654, UR43 ;  /* 0x00000654082b7896 */ /* 0x000fe4000800002b */
[----:B------:R-:W-:Y:S02]  /*4090*/  UPRMT UR50, UR8, 0x654, UR33 ;  /* 0x0000065408327896 */ /* 0x000fe40008000021 */
[----:B------:R-:W-:Y:S02]  /*40a0*/  UPRMT UR49, UR8, 0x654, UR25 ;  /* 0x0000065408317896 */ /* 0x000fe40008000019 */
[----:B------:R-:W-:-:S02]  /*40b0*/  UPRMT UR48, UR8, 0x654, UR17 ;  /* 0x0000065408307896 */ /* 0x000fc40008000011 */
[----:B------:R-:W-:Y:S02]  /*40c0*/  USHF.R.U32.HI UR52, URZ, UR45, UR52 ;  /* 0x0000002dff347299 */ /* 0x000fe40008011634 */
[----:B--2---:R-:W-:Y:S02]  /*40d0*/  USHF.R.U32.HI UR51, URZ, UR54, UR51 ;  /* 0x00000036ff337299 */ /* 0x004fe40008011633 */
[----:B------:R-:W-:Y:S02]  /*40e0*/  UISETP.NE.AND UP0, UPT, UR46, 0x1, UPT ;  /* 0x000000012e00788c */ /* 0x000fe4000bf05270 */
[----:B-1----:R-:W-:-:S11]  /*40f0*/  UISETP.NE.AND UP3, UPT, UR4, 0x1, UPT ;  /* 0x000000010400788c */ /* 0x002fd6000bf65270 */
.L_x_85:
[C---:B------:R-:W-:Y:S02]  /*4100*/  LEA R8, R10.reuse, UR21, 0x3 ;  /* 0x000000150a087c11 */ /* 0x040fe4000f8e18ff */
[----:B------:R-:W-:Y:S02]  /*4110*/  SHF.L.U32 R5, R9, 0x1f, RZ ;  /* 0x0000001f09057819 */ /* 0x000fe400000006ff */
[----:B------:R-:W-:Y:S02]  /*4120*/  LEA R6, R10, UR21, 0x4 ;  /* 0x000000150a067c11 */ /* 0x000fe4000f8e20ff */
[----:B-1----:R-:W1:Y:S02]  /*4130*/  SYNCS.PHASECHK.TRANS64.TRYWAIT P0, [R8+URZ+0x90], R5 ;  /* 0x00009005080075a7 */ /* 0x002e6400080011ff */
[----:B-1----:R-:W-:Y:S05]  /*4140*/  @!P0 BRA `(.L_x_75) ;  /* 0x0000005800ec8947 */ /* 0x002fea0003800000 */
.L_x_165:
[----:B-1----:R-:W1:Y:S01]  /*4150*/  LDS.128 R4, [R6+0x120] ;  /* 0x0001200006047984 */ /* 0x002e620000000c00 */
[----:B------:R-:W-:Y:S01]  /*4160*/  UISETP.GE.AND UP0, UPT, UR42, 0x1, UPT ;  /* 0x000000012a00788c */ /* 0x000fe2000bf06270 */
[----:B------:R-:W-:Y:S01]  /*4170*/  @!PT LDS RZ, [RZ] ;  /* 0x00000000fffff984 */ /* 0x000fe20000000800 */
[----:B------:R-:W-:Y:S01]  /*4180*/  @!PT LDS RZ, [RZ] ;  /* 0x00000000fffff984 */ /* 0x000fe20000000800 */
[----:B------:R-:W-:Y:S01]  /*4190*/  @!PT LDS RZ, [RZ] ;  /* 0x00000000fffff984 */ /* 0x000fe20000000800 */
[----:B------:R-:W-:Y:S01]  /*41a0*/  @!PT LDS RZ, [RZ] ;  /* 0x00000000fffff984 */ /* 0x000fe20000000800 */
[----:B------:R2:W-:Y:S06]  /*41b0*/  MEMBAR.ALL.CTA ;  /* 0x0000000000007992 */ /* 0x0005ec0000008000 */
[----:B--2---:R-:W2:Y:S01]  /*41c0*/  FENCE.VIEW.ASYNC.S ;  /* 0x00000000000073c6 */ /* 0x004ea20000000000 */
[----:B-1----:R-:W-:Y:S11]  /*41d0*/  LOP3.LUT P0, RZ, R6, 0x1, RZ, 0xc0, !PT ;  /* 0x0000000106ff7812 */ /* 0x002ff6000780c0ff */
[----:B------:R-:W-:Y:S02]  /*41e0*/  @!UPT UIADD3 URZ, UPT, UPT, URZ, URZ, URZ ;  /* 0x000000fffffff290 */ /* 0x000fe4000fffe0ff */
[----:B--2---:R-:W-:Y:S01]  /*41f0*/  VOTEU.ANY UP2, P0 ;  /* 0x0000000000ff7886 */ /* 0x004fe20000040100 */
[----:B------:R-:W-:Y:S11]  /*4200*/  PLOP3.LUT P0, PT, PT, PT, UP2, 0x80, 0x8 ;  /* 0x000000000008781c */ /* 0x000ff60003f0f028 */
[----:B------:R-:W-:Y:S02]  /*4210*/  @!UPT UIADD3 URZ, UPT, UPT, URZ, URZ, URZ ;  /* 0x000000fffffff290 */ /* 0x000fe4000fffe0ff */
[----:B------:R-:W-:Y:S02]  /*4220*/  @P0 SHF.R.U32.HI R0, RZ, 0x10, R5 ;  /* 0x00000010ff000819 */ /* 0x000fe40000011605 */
[----:B------:R-:W-:Y:S02]  /*4230*/  @P0 MOV R2, R4 ;  /* 0x0000000400020202 */ /* 0x000fe40000000f00 */
[----:B------:R-:W-:Y:S01]  /*4240*/  @P0 R2UR UR4, R0 ;  /* 0x00000000000402ca */ /* 0x000fe200000e0000 */
[----:B------:R-:W-:Y:S01]  /*4250*/  VIADD R0, R8, 0xa0 ;  /* 0x000000a008007836 */ /* 0x000fe20000000000 */
[----:B------:R-:W-:Y:S02]  /*4260*/  @P0 LOP3.LUT R4, R5, 0xffff, RZ, 0xc0, !PT ;  /* 0x0000ffff05040812 */ /* 0x000fe400078ec0ff */
[----:B------:R-:W-:Y:S02]  /*4270*/  @P0 R2UR UR6, R2 ;  /* 0x00000000020602ca */ /* 0x000fe400000e0000 */
[----:B------:R-:W-:Y:S02]  /*4280*/  PRMT R0, RZ, 0x654, R0 ;  /* 0x00000654ff007816 */ /* 0x000fe40000000000 */
[----:B------:R-:W-:Y:S02]  /*4290*/  @P0 R2UR UR5, R4 ;  /* 0x00000000040502ca */ /* 0x000fe400000e0000 */
[----:B------:R1:W-:Y:S03]  /*42a0*/  SYNCS.ARRIVE.TRANS64.RED.A1T0 RZ, [R0+URZ], RZ ;  /* 0x000000ff00ff79a7 */ /* 0x0003e600081004ff */
[----:B------:R-:W-:Y:S04]  /*42b0*/  @UP2 UMOV UR29, UR4 ;  /* 0x00000004001d2c82 */ /* 0x000fe80008000000 */
[----:B------:R-:W-:Y:S04]  /*42c0*/  @UP2 UMOV UR14, UR6 ;  /* 0x00000006000e2c82 */ /* 0x000fe80008000000 */
[----:B------:R-:W-:Y:S01]  /*42d0*/  @UP2 UMOV UR13, UR5 ;  /* 0x00000005000d2c82 */ /* 0x000fe20008000000 */
[----:B------:R-:W-:Y:S05]  /*42e0*/  BRA.U !UP0, `(.L_x_76) ;  /* 0x0000000108c07547 */ /* 0x000fea000b800000 */
[----:B------:R-:W-:Y:S02]  /*42f0*/  UIMAD.WIDE.U32 UR18, UR13, UR47, URZ ;  /* 0x0000002f0d1272a5 */ /* 0x000fe4000f8e00ff */
[----:B------:R-:W-:Y:S02]  /*4300*/  UP2UR UR16, UPR, URZ, 0x4 ;  /* 0x00000004ff107883 */ /* 0x000fe40008000000 */
[----:B------:R-:W-:Y:S02]  /*4310*/  UISETP.NE.AND UP2, UPT, UR46, 0x1, UPT ;  /* 0x000000012e00788c */ /* 0x000fe4000bf45270 */
[----:B------:R-:W-:Y:S02]  /*4320*/  UIMAD.WIDE.U32 UR26, UR14, UR44, URZ ;  /* 0x0000002c0e1a72a5 */ /* 0x000fe4000f8e00ff */
[----:B------:R-:W-:Y:S02]  /*4330*/  USEL UR4, UR37, UR51, !UP2 ;  /* 0x0000003325047287 */ /* 0x000fe4000d000000 */
[----:B------:R-:W-:Y:S02]  /*4340*/  UISETP.NE.AND UP0, UPT, UR15, 0x1, UPT ;  /* 0x000000010f00788c */ /* 0x000fe4000bf05270 */
[----:B------:R-:W-:Y:S02]  /*4350*/  UP2UR UR20, UPR, URZ, 0x2 ;  /* 0x00000002ff147883 */ /* 0x000fe40008000000 */
[----:B------:R-:W-:Y:S02]  /*4360*/  UISETP.NE.AND UP1, UPT, UR42, 0x1, UPT ;  /* 0x000000012a00788c */ /* 0x000fe4000bf25270 */
[----:B---3--:R-:W-:Y:S02]  /*4370*/  UIMAD.WIDE.U32 UR8, UR4, UR22, URZ ;  /* 0x00000016040872a5 */ /* 0x008fe4000f8e00ff */
[----:B------:R-:W-:Y:S01]  /*4380*/  USEL UR7, UR40, UR52, !UP0 ;  /* 0x0000003428077287 */ /* 0x000fe2000c000000 */
[----:B------:R-:W-:Y:S02]  /*4390*/  UMOV UR5, UR19 ;  /* 0x0000001300057c82 */ /* 0x000fe40008000000 */
[----:B------:R-:W-:Y:S02]  /*43a0*/  USHF.R.U32.HI UR6, URZ, UR54, UR5 ;  /* 0x00000036ff067299 */ /* 0x000fe40008011605 */
[----:B------:R-:W-:Y:S02]  /*43b0*/  UIMAD.WIDE.U32 UR10, UR7, UR22, URZ ;  /* 0x00000016070a72a5 */ /* 0x000fe4000f8e00ff */
[----:B------:R-:W-:Y:S02]  /*43c0*/  USEL UR6, UR13, UR6, !UP2 ;  /* 0x000000060d067287 */ /* 0x000fe4000d000000 */
[----:B------:R-:W-:Y:S01]  /*43d0*/  UISETP.NE.AND UP2, UPT, UR16, URZ, UPT ;  /* 0x000000ff1000728c */ /* 0x000fe2000bf45270 */
[----:B------:R-:W-:Y:S02]  /*43e0*/  UMOV UR5, UR27 ;  /* 0x0000001b00057c82 */ /* 0x000fe40008000000 */
[----:B------:R-:W-:Y:S03]  /*43f0*/  USHF.R.U32.HI UR12, URZ, UR45, UR5 ;  /* 0x0000002dff0c7299 */ /* 0x000fe60008011605 */
[----:B------:R-:W-:Y:S02]  /*4400*/  UMOV UR5, UR9 ;  /* 0x0000000900057c82 */ /* 0x000fe40008000000 */
[----:B------:R-:W-:Y:S03]  /*4410*/  @UP1 USHF.R.U32.HI UR4, URZ, UR23, UR5 ;  /* 0x00000017ff041299 */ /* 0x000fe60008011605 */
[----:B------:R-:W-:Y:S01]  /*4420*/  UMOV UR5, UR11 ;  /* 0x0000000b00057c82 */ /* 0x000fe20008000000 */
[----:B------:R-:W-:Y:S02]  /*4430*/  UIMAD UR4, UR42, UR4, URZ ;  /* 0x000000042a0472a4 */ /* 0x000fe4000f8e02ff */
[----:B------:R-:W-:Y:S02]  /*4440*/  @UP1 USHF.R.U32.HI UR7, URZ, UR23, UR5 ;  /* 0x00000017ff071299 */ /* 0x000fe40008011605 */
[----:B------:R-:W-:Y:S02]  /*4450*/  USEL UR5, UR14, UR12, !UP0 ;  /* 0x0000000c0e057287 */ /* 0x000fe4000c000000 */
[----:B------:R-:W-:Y:S02]  /*4460*/  UIMAD.WIDE.U32 UR10, UR6, UR22, URZ ;  /* 0x00000016060a72a5 */ /* 0x000fe4000f8e00ff */
[----:B------:R-:W-:Y:S02]  /*4470*/  UIMAD UR8, UR42, UR7, URZ ;  /* 0x000000072a0872a4 */ /* 0x000fe4000f8e02ff */
[----:B------:R-:W-:Y:S03]  /*4480*/  UISETP.GE.AND UP0, UPT, UR6, UR4, UPT ;  /* 0x000000040600728c */ /* 0x000fe6000bf06270 */
[----:B------:R-:W-:Y:S01]  /*4490*/  UMOV UR4, UR11 ;  /* 0x0000000b00047c82 */ /* 0x000fe20008000000 */
[----:B------:R-:W-:Y:S02]  /*44a0*/  UISETP.GE.OR UP0, UPT, UR5, UR8, UP0 ;  /* 0x000000080500728c */ /* 0x000fe40008706670 */
[----:B------:R-:W-:Y:S02]  /*44b0*/  USHF.R.U32.HI UR4, URZ, UR23, UR4 ;  /* 0x00000017ff047299 */ /* 0x000fe40008011604 */
[----:B------:R-:W-:Y:S02]  /*44c0*/  UIMAD.WIDE.U32 UR8, UR5, UR22, URZ ;  /* 0x00000016050872a5 */ /* 0x000fe4000f8e00ff */
[----:B------:R-:W-:Y:S04]  /*44d0*/  USEL UR10, UR6, UR4, !UP1 ;  /* 0x00000004060a7287 */ /* 0x000fe8000c800000 */
[----:B------:R-:W-:Y:S01]  /*44e0*/  UIADD3 UR11, UPT, UPT, -UR10, URZ, URZ ;  /* 0x000000ff0a0b7290 */ /* 0x000fe2000fffe1ff */
[----:B------:R-:W-:Y:S02]  /*44f0*/  @!UP0 UMOV UR4, UR9 ;  /* 0x0000000900048c82 */ /* 0x000fe40008000000 */
[----:B------:R-:W-:Y:S02]  /*4500*/  @!UP0 USHF.R.U32.HI UR4, URZ, UR23, UR4 ;  /* 0x00000017ff048299 */ /* 0x000fe40008011604 */
[----:B------:R-:W-:Y:S02]  /*4510*/  UIMAD UR8, UR42, UR11, UR6 ;  /* 0x0000000b2a0872a4 */ /* 0x000fe4000f8e0206 */
[----:B------:R-:W-:Y:S02]  /*4520*/  @!UP0 USEL UR4, UR5, UR4, !UP1 ;  /* 0x0000000405048287 */ /* 0x000fe4000c800000 */
[----:B------:R-:W-:Y:S02]  /*4530*/  UISETP.NE.AND UP1, UPT, UR20, URZ, UPT ;  /* 0x000000ff1400728c */ /* 0x000fe4000bf25270 */
[----:B------:R-:W-:Y:S02]  /*4540*/  @!UP0 UIMAD UR8, UR7, UR8, UR4 ;  /* 0x00000008070882a4 */ /* 0x000fe4000f8e0204 */
[----:B------:R-:W-:Y:S02]  /*4550*/  @!UP0 UIADD3 UR9, UPT, UPT, UR10, -UR4, URZ ;  /* 0x800000040a098290 */ /* 0x000fe4000fffe0ff */
[----:B------:R-:W-:Y:S02]  /*4560*/  UIADD3 UR4, UPT, UPT, -UR5, URZ, URZ ;  /* 0x000000ff05047290 */ /* 0x000fe4000fffe1ff */
[----:B------:R-:W-:Y:S02]  /*4570*/  UIADD3 UR7, UPT, UPT, -UR6, URZ, URZ ;  /* 0x000000ff06077290 */ /* 0x000fe4000fffe1ff */
[----:B------:R-:W-:Y:S02]  /*4580*/  @!UP0 UIMAD UR6, UR9, UR42, UR5 ;  /* 0x0000002a090682a4 */ /* 0x000fe4000f8e0205 */
[----:B------:R-:W-:Y:S02]  /*4590*/  UIMAD UR14, UR15, UR4, UR14 ;  /* 0x000000040f0e72a4 */ /* 0x000fe4000f8e020e */
[----:B------:R-:W-:Y:S01]  /*45a0*/  UIMAD UR13, UR46, UR7, UR13 ;  /* 0x000000072e0d72a4 */ /* 0x000fe2000f8e020d */
[----:B------:R-:W-:Y:S02]  /*45b0*/  @!UP0 UMOV UR5, UR8 ;  /* 0x0000000800058c82 */ /* 0x000fe40008000000 */
[----:B------:R-:W-:Y:S02]  /*45c0*/  UIMAD UR14, UR5, UR15, UR14 ;  /* 0x0000000f050e72a4 */ /* 0x000fe4000f8e020e */
[----:B------:R-:W-:Y:S11]  /*45d0*/  UIMAD UR13, UR6, UR46, UR13 ;  /* 0x0000002e060d72a4 */ /* 0x000ff6000f8e020d */
[----:B------:R-:W-:Y:S01]  /*45e0*/  @!UPT UIADD3 URZ, UPT, UPT, URZ, URZ, URZ ;  /* 0x000000fffffff290 */ /* 0x000fe2000fffe0ff */
.L_x_76:
[----:B------:R-:W2:Y:S01]  /*45f0*/  @!UP3 LDCU.128 UR8, c[0x0][0xb10] ;  /* 0x00016200ff08b7ac */ /* 0x000ea20008000c00 */
[----:B------:R-:W-:Y:S02]  /*4600*/  ISETP.NE.U32.AND P0, PT, RZ, UR38, PT ;  /* 0x00000026ff007c0c */ /* 0x000fe4000bf05070 */
[----:B------:R-:W-:Y:S02]  /*4610*/  SHF.L.U32 R4, R11, 0x1f, RZ ;  /* 0x0000001f0b047819 */ /* 0x000fe400000006ff */
[----:B------:R-:W-:Y:S01]  /*4620*/  ISETP.NE.AND.EX P0, PT, RZ, UR39, PT, P0 ;  /* 0x00000027ff007c0c */ /* 0x000fe2000bf05300 */
[----:B------:R-:W4:Y:S01]  /*4630*/  @!UP3 LDCU UR5, c[0x0][0xb0c] ;  /* 0x00016180ff05b7ac */ /* 0x000f220008000800 */
[----:B------:R-:W-:Y:S02]  /*4640*/  USHF.L.U32 UR35, UR30, 0x6, URZ ;  /* 0x000000061e237899 */ /* 0x000fe400080006ff */
[----:B------:R-:W-:Y:S02]  /*4650*/  USHF.L.U32 UR34, UR31, 0x8, URZ ;  /* 0x000000081f227899 */ /* 0x000fe400080006ff */
[----:B--2---:R-:W-:Y:S07]  /*4660*/  UIMAD.WIDE.U32 UR6, UR14, UR8, URZ ;  /* 0x000000080e0672a5 */ /* 0x004fee000f8e00ff */
[----:B------:R-:W-:Y:S01]  /*4670*/  @!UP3 UMOV UR4, UR7 ;  /* 0x000000070004bc82 */ /* 0x000fe20008000000 */
[----:B----4-:R-:W-:Y:S02]  /*4680*/  @!UP3 UISETP.NE.AND UP0, UPT, UR5, 0x1, UPT ;  /* 0x000000010500b88c */ /* 0x010fe4000bf05270 */
[----:B------:R-:W-:Y:S02]  /*4690*/  @!UP3 USHF.R.U32.HI UR4, URZ, UR9, UR4 ;  /* 0x00000009ff04b299 */ /* 0x000fe40008011604 */
[----:B------:R-:W-:Y:S02]  /*46a0*/  UIMAD.WIDE.U32 UR6, UR13, UR11, URZ ;  /* 0x0000000b0d0672a5 */ /* 0x000fe4000f8e00ff */
[----:B------:R-:W-:Y:S02]  /*46b0*/  @!UP3 USEL UR8, UR14, UR4, !UP0 ;  /* 0x000000040e08b287 */ /* 0x000fe4000c000000 */
[----:B------:R-:W-:Y:S03]  /*46c0*/  @!UP3 UISETP.NE.AND UP0, UPT, UR10, 0x1, UPT ;  /* 0x000000010a00b88c */ /* 0x000fe6000bf05270 */
[----:B------:R-:W-:Y:S02]  /*46d0*/  @!UP3 UMOV UR6, UR7 ;  /* 0x000000070006bc82 */ /* 0x000fe40008000000 */
[----:B------:R-:W2:Y:S02]  /*46e0*/  @!UP3 LDCU UR4, c[0x0][0xb20] ;  /* 0x00016400ff04b7ac */ /* 0x000ea40008000800 */
[----:B--2---:R-:W-:Y:S04]  /*46f0*/  @!UP3 USHF.R.U32.HI UR6, URZ, UR4, UR6 ;  /* 0x00000004ff06b299 */ /* 0x004fe80008011606 */
[----:B------:R-:W-:Y:S04]  /*4700*/  @!UP3 USEL UR6, UR13, UR6, !UP0 ;  /* 0x000000060d06b287 */ /* 0x000fe8000c000000 */
[----:B------:R-:W-:Y:S02]  /*4710*/  @!UP3 UIADD3 UR4, UPT, UPT, -UR8, UR6, URZ ;  /* 0x000000060804b290 */ /* 0x000fe4000fffe1ff */
[----:B------:R-:W-:Y:S02]  /*4720*/  @!UP3 UIADD3 UR6, UPT, UPT, UR8, -UR6, URZ ;  /* 0x800000060806b290 */ /* 0x000fe4000fffe0ff */
[----:B------:R-:W-:Y:S02]  /*4730*/  @!UP3 UIMAD UR14, UR4, UR5, UR14 ;  /* 0x00000005040eb2a4 */ /* 0x000fe4000f8e020e */
[----:B------:R-:W-:Y:S01]  /*4740*/  @!UP3 UIMAD UR13, UR6, UR10, UR13 ;  /* 0x0000000a060db2a4 */ /* 0x000fe2000f8e020d */
[----:B------:R-:W-:Y:S11]  /*4750*/  BRA.U UP4, `(.L_x_77) ;  /* 0x0000000104107547 */ /* 0x000ff6000b800000 */
[----:B-1----:R-:W-:Y:S04]  /*4760*/  MOV R0, UR41 ;  /* 0x0000002900007c02 */ /* 0x002fe80008000f00 */
[----:B------:R-:W-:Y:S04]  /*4770*/  SHF.L.U32 R5, R0, 0x1f, RZ ;  /* 0x0000001f00057819 */ /* 0x000fe800000006ff */
[----:B------:R-:W1:Y:S02]  /*4780*/  SYNCS.PHASECHK.TRANS64.TRYWAIT P1, [UR21+0x88], R5 ;  /* 0x00008805ff0075a7 */ /* 0x000e640008021115 */
[----:B-1----:R-:W-:Y:S05]  /*4790*/  @!P1 BRA `(.L_x_78) ;  /* 0x00000054006c9947 */ /* 0x002fea0003800000 */
.L_x_77:
[----:B------:R-:W-:Y:S05]  /*47a0*/  BRA.U !UP6, `(.L_x_79) ;  /* 0x000000010e387547 */ /* 0x000fea000b800000 */
[----:B------:R-:W-:Y:S01]  /*47b0*/  UPLOP3.LUT UP1, UPT, UPT, UPT, UP5, 0x80, 0x8 ;  /* 0x000000000008789c */ /* 0x000fe20003f2f050 */
[----:B-1----:R-:W-:Y:S01]  /*47c0*/  HFMA2 R0, -RZ, RZ, 0, 5.9604644775390625e-08 ;  /* 0x00000001ff007431 */ /* 0x002fe200000001ff */
[----:B------:R-:W1:Y:S01]  /*47d0*/  LDCU.64 UR8, c[0x0][0x358] ;  /* 0x00006b00ff0877ac */ /* 0x000e620008000a00 */
[----:B------:R-:W-:Y:S03]  /*47e0*/  IMAD.MOV.U32 R81, RZ, RZ, 0x1 ;  /* 0x00000001ff517424 */ /* 0x000fe600078e00ff */
[----:B------:R-:W-:Y:S05]  /*47f0*/  PLOP3.LUT P1, PT, PT, PT, UP1, 0x80, 0x8 ;  /* 0x000000000008781c */ /* 0x000fea0003f2f018 */
[----:B------:R-:W2:Y:S01]  /*4800*/  @UP1 LDCU.64 UR4, c[0x0][0x888] ;  /* 0x00011100ff0417ac */ /* 0x000ea20008000a00 */
[----:B------:R-:W-:Y:S07]  /*4810*/  @UP1 UIMAD UR6, UR36, UR38, URZ ;  /* 0x00000026240612a4 */ /* 0x000fee000f8e02ff */
[----:B------:R-:W-:Y:S01]  /*4820*/  @!P1 PRMT R81, R0, 0x7610, R81 ;  /* 0x0000761000519816 */ /* 0x000fe20000000051 */
[----:B--2---:R-:W-:Y:S06]  /*4830*/  @UP1 UIMAD.WIDE UR4, UR6, 0x4, UR4 ;  /* 0x00000004060418a5 */ /* 0x004fec000f8e0204 */
[----:B------:R-:W-:Y:S01]  /*4840*/  IMAD.U32 R6, RZ, RZ, UR4 ;  /* 0x00000004ff067e24 */ /* 0x000fe2000f8e00ff */
[----:B------:R-:W-:Y:S04]  /*4850*/  MOV R7, UR5 ;  /* 0x0000000500077c02 */ /* 0x000fe80008000f00 */
[----:B------:R-:W2:Y:S01]  /*4860*/  @!UP1 LDCU UR4, c[0x0][0x880] ;  /* 0x00011000ff0497ac */ /* 0x000ea20008000800 */
[----:B-1---5:R4:W5:Y:S02]  /*4870*/  @P1 LDG.E R41, desc[UR8][R6.64] ;  /* 0x0000000806291981 */ /* 0x022964000c1e1900 */
[----:B--2-4-:R-:W-:Y:S07]  /*4880*/  @!P1 IMAD.U32 R41, RZ, RZ, UR4 ;  /* 0x00000004ff299e24 */ /* 0x014fee000f8e00ff */
.L_x_79:
[----:B-----5:R-:W-:Y:S01]  /*4890*/  @!P0 FSETP.EQ.AND P2, PT, R41, RZ, PT ;  /* 0x000000ff2900820b */ /* 0x020fe20003f42000 */
[----:B------:R-:W-:Y:S01]  /*48a0*/  @!UPT UIADD3 URZ, UPT, UPT, URZ, URZ, URZ ;  /* 0x000000fffffff290 */ /* 0x000fe2000fffe0ff */
[----:B------:R-:W-:Y:S11]  /*48b0*/  @!P0 BRA `(.L_x_80) ;  /* 0x0000000000148947 */ /* 0x000ff60003800000 */
[----:B------:R-:W-:Y:S02]  /*48c0*/  LOP3.LUT P0, RZ, R81, 0xff, RZ, 0xc0, !PT ;  /* 0x000000ff51ff7812 */ /* 0x000fe4000780c0ff */
[----:B------:R-:W-:Y:S04]  /*48d0*/  PLOP3.LUT P2, PT, PT, PT, UP1, 0x80, 0x8 ;  /* 0x000000000008781c */ /* 0x000fe80003f4f018 */
[----:B------:R-:W-:Y:S07]  /*48e0*/  PLOP3.LUT P2, PT, P2, PT, PT, 0x8, 0x80 ;  /* 0x000000000080781c */ /* 0x000fee000174e170 */
[----:B------:R-:W-:Y:S11]  /*48f0*/  @P0 FSETP.EQ.AND P2, PT, R41, RZ, PT ;  /* 0x000000ff2900020b */ /* 0x000ff60003f42000 */
[----:B------:R-:W-:Y:S02]  /*4900*/  @!UPT UIADD3 URZ, UPT, UPT, URZ, URZ, URZ ;  /* 0x000000fffffff290 */ /* 0x000fe4000fffe0ff */
.L_x_80:
[----:B------:R-:W2:Y:S01]  /*4910*/  SYNCS.PHASECHK.TRANS64.TRYWAIT P0, [UR21+0x60], R4 ;  /* 0x00006004ff0075a7 */ /* 0x000ea20008001115 */
[----:B------:R-:W-:Y:S04]  /*4920*/  ELECT P1, URZ, PT ;  /* 0x0000000000ff782f */ /* 0x000fe80003820000 */
[----:B------:R-:W-:Y:S01]  /*4930*/  PLOP3.LUT P1, PT, P2, P1, PT, 0xf2, 0x2f ;  /* 0x00000000002f781c */ /* 0x000fe20001723e72 */
[----:B------:R-:W-:Y:S01]  /*4940*/  @!UPT UIADD3 URZ, UPT, UPT, URZ, URZ, URZ ;  /* 0x000000fffffff290 */ /* 0x000fe2000fffe0ff */
[----:B--2---:R-:W-:Y:S11]  /*4950*/  @!P0 BRA `(.L_x_81) ;  /* 0x0000005400148947 */ /* 0x004ff60003800000 */
.L_x_168:
[----:B------:R-:W-:Y:S01]  /*4960*/  @!P1 IADD3 R2, P0, PT, R12, 0x580, RZ ;  /* 0x000005800c029810 */ /* 0x000fe20007f1e0ff */
[----:B------:R-:W-:Y:S01]  /*4970*/  VOTEU.ALL UP0, P1 ;  /* 0x0000000000ff7886 */ /* 0x000fe20000800000 */
[----:B------:R-:W-:Y:S01]  /*4980*/  UMOV UR6, 0x0 ;  /* 0x0000000000067882 */ /* 0x000fe20000000000 */
[----:B------:R-:W-:Y:S01]  /*4990*/  UMOV UR7, 0x10000000 ;  /* 0x1000000000077882 */ /* 0x000fe20000000000 */
[----:B------:R-:W-:Y:S01]  /*49a0*/  @!P1 R2UR UR5, R2 ;  /* 0x00000000020592ca */ /* 0x000fe200000e0000 */
[----:B-1----:R-:W-:Y:S01]  /*49b0*/  @!P1 IMAD.X R0, RZ, RZ, R13, P0 ;  /* 0x000000ffff009224 */ /* 0x002fe200000e060d */
[----:B------:R-:W-:Y:S01]  /*49c0*/  @!UP0 UIADD3 UR32, UPT, UPT, UR21, 0x400, URZ ;  /* 0x0000040015208890 */ /* 0x000fe2000fffe0ff */
[----:B------:R-:W-:Y:S03]  /*49d0*/  VOTEU.ALL UP0, P1 ;  /* 0x0000000000ff7886 */ /* 0x000fe60000800000 */
[----:B------:R-:W-:Y:S01]  /*49e0*/  @!P1 R2UR UR4, R0 ;  /* 0x00000000000492ca */ /* 0x000fe200000e0000 */
[----:B------:R-:W-:Y:S06]  /*49f0*/  @!P1 IMAD.MOV.U32 R0, RZ, RZ, 0x2000 ;  /* 0x00002000ff009424 */ /* 0x000fec00078e00ff */
[----:B------:R-:W-:Y:S06]  /*4a00*/  IMAD.U32 R6, RZ, RZ, UR5 ;  /* 0x00000005ff067e24 */ /* 0x000fec000f8e00ff */
[----:B------:R-:W-:Y:S01]  /*4a10*/  IMAD.U32 R7, RZ, RZ, UR4 ;  /* 0x00000004ff077e24 */ /* 0x000fe2000f8e00ff */
[----:B------:R-:W-:Y:S04]  /*4a20*/  @!P1 R2UR UR4, R6 ;  /* 0x00000000060492ca */ /* 0x000fe800000e0000 */
[----:B------:R-:W-:Y:S11]  /*4a30*/  @!P1 R2UR UR5, R7 ;  /* 0x00000000070592ca */ /* 0x000ff600000e0000 */
[----:B------:R-:W-:Y:S02]  /*4a40*/  @!UPT UIADD3 URZ, UPT, UPT, URZ, URZ, URZ ;  /* 0x000000fffffff290 */ /* 0x000fe4000fffe0ff */
[----:B------:R1:W-:Y:S01]  /*4a50*/  @!UP0 UTMALDG.3D [UR32], [UR4], desc[UR6] ;  /* 0x00000620040085b4 */ /* 0x0003e20008011000 */
[----:B------:R1:W-:Y:S01]  /*4a60*/  @!P1 SYNCS.ARRIVE.TRANS64.RED.A0TR RZ, [UR21+0x40], R0 ;  /* 0x00004000ffff99a7 */ /* 0x0003e20008300415 */
[----:B------:R-:W-:Y:S01]  /*4a70*/  SYNCS.ARRIVE.TRANS64.RED.A1T0 RZ, [UR50], RZ ;  /* 0x000000ffffff79a7 */ /* 0x000fe20008100432 */
[----:B------:R-:W2:Y:S02]  /*4a80*/  SYNCS.PHASECHK.TRANS64.TRYWAIT P0, [UR21+0x68], R4 ;  /* 0x00006804ff0075a7 */ /* 0x000ea40008001115 */
[----:B-12---:R-:W-:Y:S05]  /*4a90*/  @!P0 BRA `(.L_x_82) ;  /* 0x0000005000dc8947 */ /* 0x006fea0003800000 */
.L_x_170:
[----:B------:R-:W-:Y:S01]  /*4aa0*/  @!P1 IADD3 R2, P0, PT, R12, 0x580, RZ ;  /* 0x000005800c029810 */ /* 0x000fe20007f1e0ff */
[----:B------:R-:W-:Y:S01]  /*4ab0*/  VOTEU.ALL UP0, P1 ;  /* 0x0000000000ff7886 */ /* 0x000fe20000800000 */
[----:B------:R-:W-:Y:S01]  /*4ac0*/  UMOV UR6, 0x0 ;  /* 0x0000000000067882 */ /* 0x000fe20000000000 */
[----:B------:R-:W-:Y:S01]  /*4ad0*/  UMOV UR7, 0x10000000 ;  /* 0x1000000000077882 */ /* 0x000fe20000000000 */
[----:B------:R-:W-:Y:S01]  /*4ae0*/  @!P1 R2UR UR5, R2 ;  /* 0x00000000020592ca */ /* 0x000fe200000e0000 */
[----:B------:R-:W-:Y:S01]  /*4af0*/  @!P1 IMAD.X R0, RZ, RZ, R13, P0 ;  /* 0x000000ffff009224 */ /* 0x000fe200000e060d */
[----:B------:R-:W-:Y:S02]  /*4b00*/  @!UP0 UIADD3 UR26, UPT, UPT, UR34, 0x40, URZ ;  /* 0x00000040221a8890 */ /* 0x000fe4000fffe0ff */
[----:B------:R-:W-:Y:S02]  /*4b10*/  @!UP0 UIADD3 UR24, UPT, UPT, UR21, 0x2400, URZ ;  /* 0x0000240015188890 */ /* 0x000fe4000fffe0ff */
[----:B------:R-:W-:Y:S01]  /*4b20*/  @!P1 R2UR UR4, R0 ;  /* 0x00000000000492ca */ /* 0x000fe200000e0000 */
[----:B------:R-:W-:Y:S01]  /*4b30*/  VOTEU.ALL UP0, P1 ;  /* 0x0000000000ff7886 */ /* 0x000fe20000800000 */
[----:B------:R-:W-:Y:S01]  /*4b40*/  @!P1 IMAD.MOV.U32 R0, RZ, RZ, 0x2000 ;  /* 0x00002000ff009424 */ /* 0x000fe200078e00ff */
[----:B------:R-:W-:Y:S01]  /*4b50*/  UMOV UR27, UR35 ;  /* 0x00000023001b7c82 */ /* 0x000fe20008000000 */
[----:B------:R-:W-:Y:S03]  /*4b60*/  UMOV UR28, UR36 ;  /* 0x00000024001c7c82 */ /* 0x000fe60008000000 */
        /* <DEDUP_REMOVED lines=8> */
[----:B------:R-:W4:Y:S02]  /*4bf0*/  SYNCS.PHASECHK.TRANS64.TRYWAIT P0, [UR21+0x70], R4 ;  /* 0x00007004ff0075a7 */ /* 0x000f240008001115 */
[----:B--2-4-:R-:W-:Y:S05]  /*4c00*/  @!P0 BRA `(.L_x_83) ;  /* 0x0000005000988947 */ /* 0x014fea0003800000 */
.L_x_172:
[----:B------:R-:W-:Y:S01]  /*4c10*/  @!P1 IADD3 R2, P0, PT, R12, 0x580, RZ ;  /* 0x000005800c029810 */ /* 0x000fe20007f1e0ff */
[----:B------:R-:W-:Y:S01]  /*4c20*/  VOTEU.ALL UP0, P1 ;  /* 0x0000000000ff7886 */ /* 0x000fe20000800000 */
[----:B------:R-:W-:Y:S01]  /*4c30*/  UMOV UR6, 0x0 ;  /* 0x0000000000067882 */ /* 0x000fe20000000000 */
[----:B------:R-:W-:Y:S01]  /*4c40*/  UMOV UR7, 0x10000000 ;  /* 0x1000000000077882 */ /* 0x000fe20000000000 */
[----:B------:R-:W-:Y:S01]  /*4c50*/  @!P1 R2UR UR5, R2 ;  /* 0x00000000020592ca */ /* 0x000fe200000e0000 */
[----:B------:R-:W-:Y:S01]  /*4c60*/  @!P1 IMAD.X R0, RZ, RZ, R13, P0 ;  /* 0x000000ffff009224 */ /* 0x000fe200000e060d */
[----:B------:R-:W-:Y:S01]  /*4c70*/  @!UP0 UIADD3 UR18, UPT, UPT, UR34, 0x80, URZ ;  /* 0x0000008022128890 */ /* 0x000fe2000fffe0ff */
[----:B------:R-:W-:Y:S01]  /*4c80*/  VIADD R10, R10, 0x1 ;  /* 0x000000010a0a7836 */ /* 0x000fe20000000000 */
        /* <DEDUP_REMOVED lines=16> */
.L_x_174:
[----:B------:R-:W-:Y:S01]  /*4d90*/  @!P1 IADD3 R2, P0, PT, R12, 0x580, RZ ;  /* 0x000005800c029810 */ /* 0x000fe20007f1e0ff */
[----:B------:R-:W-:Y:S01]  /*4da0*/  VOTEU.ALL UP0, P1 ;  /* 0x0000000000ff7886 */ /* 0x000fe20000800000 */
[----:B------:R-:W-:Y:S01]  /*4db0*/  UMOV UR6, 0x0 ;  /* 0x0000000000067882 */ /* 0x000fe20000000000 */
[----:B------:R-:W-:Y:S01]  /*4dc0*/  UMOV UR7, 0x10000000 ;  /* 0x1000000000077882 */ /* 0x000fe20000000000 */
[----:B------:R-:W-:Y:S01]  /*4dd0*/  @!P1 R2UR UR5, R2 ;  /* 0x00000000020592ca */ /* 0x000fe200000e0000 */
[----:B------:R-:W-:Y:S01]  /*4de0*/  @!P1 IMAD.X R0, RZ, RZ, R13, P0 ;  /* 0x000000ffff009224 */ /* 0x000fe200000e060d */
[----:B------:R-:W-:Y:S01]  /*4df0*/  @!UP0 UIADD3 UR10, UPT, UPT, UR34, 0xc0, URZ ;  /* 0x000000c0220a8890 */ /* 0x000fe2000fffe0ff */
[----:B------:R-:W-:Y:S01]  /*4e00*/  R2UR UR18, R83 ;  /* 0x00000000531272ca */ /* 0x000fe200000e0000 */
[----:B------:R-:W-:Y:S01]  /*4e10*/  @!UP0 UIADD3 UR8, UPT, UPT, UR21, 0x6400, URZ ;  /* 0x0000640015088890 */ /* 0x000fe2000fffe0ff */
[----:B------:R-:W-:Y:S01]  /*4e20*/  R2UR UR16, R84 ;  /* 0x00000000541072ca */ /* 0x000fe200000e0000 */
[----:B------:R-:W-:Y:S01]  /*4e30*/  @!UP0 UIADD3 UR9, UPT, UPT, UR21, 0x58, URZ ;  /* 0x0000005815098890 */ /* 0x000fe2000fffe0ff */
[----:B------:R-:W-:Y:S01]  /*4e40*/  @!P1 R2UR UR4, R0 ;  /* 0x00000000000492ca */ /* 0x000fe200000e0000 */
[----:B------:R-:W-:Y:S01]  /*4e50*/  VOTEU.ALL UP0, P1 ;  /* 0x0000000000ff7886 */ /* 0x000fe20000800000 */
[----:B------:R-:W-:Y:S01]  /*4e60*/  UMOV UR11, UR35 ;  /* 0x00000023000b7c82 */ /* 0x000fe20008000000 */
[----:B------:R-:W-:Y:S01]  /*4e70*/  UMOV UR12, UR36 ;  /* 0x00000024000c7c82 */ /* 0x000fe20008000000 */
[C---:B------:R-:W-:Y:S01]  /*4e80*/  ISETP.NE.AND P0, PT, R10.reuse, 0x2, PT ;  /* 0x000000020a00780c */ /* 0x040fe20003f05270 */
[----:B------:R-:W-:Y:S01]  /*4e90*/  UMOV UR36, UR29 ;  /* 0x0000001d00247c82 */ /* 0x000fe20008000000 */
[----:B-1----:R-:W-:Y:S01]  /*4ea0*/  IMAD.U32 R4, RZ, RZ, UR5 ;  /* 0x00000005ff047e24 */ /* 0x002fe2000f8e00ff */
[----:B------:R-:W-:Y:S01]  /*4eb0*/  LOP3.LUT R11, R11, 0x1, RZ, 0x3c, !PT ;  /* 0x000000010b0b7812 */ /* 0x000fe200078e3cff */
[----:B------:R-:W-:Y:S01]  /*4ec0*/  UPLOP3.LUT UP4, UPT, UPT, UPT, UPT, 0x80, 0x8 ;  /* 0x000000000008789c */ /* 0x000fe20003f8f070 */
[----:B------:R-:W-:Y:S01]  /*4ed0*/  SEL R0, RZ, 0x1, P0 ;  /* 0x00000001ff007807 */ /* 0x000fe20000000000 */
[----:B------:R-:W-:Y:S01]  /*4ee0*/  UIADD3 UR31, UPT, UPT, UR13, UR18, URZ ;  /* 0x000000120d1f7290 */ /* 0x000fe2000fffe0ff */
[----:B------:R-:W-:Y:S01]  /*4ef0*/  SEL R10, R10, RZ, P0 ;  /* 0x000000ff0a0a7207 */ /* 0x000fe20000000000 */
[----:B------:R-:W-:Y:S01]  /*4f00*/  UIADD3 UR30, UPT, UPT, UR14, UR16, URZ ;  /* 0x000000100e1e7290 */ /* 0x000fe2000fffe0ff */
[----:B------:R-:W-:Y:S01]  /*4f10*/  IMAD.U32 R5, RZ, RZ, UR4 ;  /* 0x00000004ff057e24 */ /* 0x000fe2000f8e00ff */
[----:B------:R-:W-:Y:S02]  /*4f20*/  @!P1 R2UR UR4, R4 ;  /* 0x00000000040492ca */ /* 0x000fe400000e0000 */
[----:B------:R-:W-:Y:S02]  /*4f30*/  LOP3.LUT R9, R9, R0, RZ, 0x3c, !PT ;  /* 0x0000000009097212 */ /* 0x000fe400078e3cff */
[----:B------:R-:W-:Y:S11]  /*4f40*/  @!P1 R2UR UR5, R5 ;  /* 0x00000000050592ca */ /* 0x000ff600000e0000 */
[----:B------:R-:W-:Y:S02]  /*4f50*/  @!UPT UIADD3 URZ, UPT, UPT, URZ, URZ, URZ ;  /* 0x000000fffffff290 */ /* 0x000fe4000fffe0ff */
[----:B------:R1:W-:Y:S01]  /*4f60*/  @!UP0 UTMALDG.3D [UR8], [UR4], desc[UR6] ;  /* 0x00000608040085b4 */ /* 0x0003e20008011000 */
[----:B------:R1:W-:Y:S01]  /*4f70*/  @!P1 SYNCS.ARRIVE.TRANS64.RED.A0TR RZ, [UR21+0x58], R3 ;  /* 0x00005803ffff99a7 */ /* 0x0003e20008300415 */
[----:B------:R-:W-:Y:S01]  /*4f80*/  SYNCS.ARRIVE.TRANS64.RED.A1T0 RZ, [UR43], RZ ;  /* 0x000000ffffff79a7 */ /* 0x000fe2000810042b */
[----:B------:R-:W-:Y:S05]  /*4f90*/  BRA.U UP2, `(.L_x_85) ;  /* 0xfffffff102587547 */ /* 0x000fea000b83ffff */
[----:B-1----:R-:W-:-:S04]  /*4fa0*/  SHF.L.U32 R3, R11, 0x1f, RZ ;  /* 0x0000001f0b037819 */ /* 0x002fc800000006ff */
[----:B------:R-:W1:Y:S02]  /*4fb0*/  SYNCS.PHASECHK.TRANS64.TRYWAIT P0, [UR21+0x60], R3 ;  /* 0x00006003ff0075a7 */ /* 0x000e640008001115 */
[----:B-1----:R-:W-:Y:S05]  /*4fc0*/  @!P0 BRA `(.L_x_86) ;  /* 0x0000004c00d88947 */ /* 0x002fea0003800000 */
.L_x_176:
[----:B------:R-:W2:Y:S02]  /*4fd0*/  SYNCS.PHASECHK.TRANS64.TRYWAIT P0, [UR21+0x68], R3 ;  /* 0x00006803ff0075a7 */ /* 0x000ea40008001115 */
[----:B--2---:R-:W-:Y:S05]  /*4fe0*/  @!P0 BRA `(.L_x_87) ;  /* 0x0000004c00e88947 */ /* 0x004fea0003800000 */
.L_x_178:
[----:B------:R-:W2:Y:S02]  /*4ff0*/  SYNCS.PHASECHK.TRANS64.TRYWAIT P0, [UR21+0x70], R3 ;  /* 0x00007003ff0075a7 */ /* 0x000ea40008001115 */
[----:B--2---:R-:W-:Y:S05]  /*5000*/  @!P0 BRA `(.L_x_88) ;  /* 0x0000004c00f88947 */ /* 0x004fea0003800000 */
.L_x_180:
[----:B-1----:R-:W-:-:S07]  /*5010*/  MOV R0, UR21 ;  /* 0x0000001500007c02 */ /* 0x002fce0008000f00 */
.L_x_89:
[----:B-1----:R-:W-:-:S04]  /*5020*/  SHF.L.U32 R3, R11, 0x1f, RZ ;  /* 0x0000001f0b037819 */ /* 0x002fc800000006ff */
[----:B------:R1:W2:Y:S03]  /*5030*/  SYNCS.PHASECHK.TRANS64.TRYWAIT P0, [R0+URZ+0x78], R3 ;  /* 0x00007803000075a7 */ /* 0x0002a600080011ff */
[----:B--2---:R-:W-:Y:S05]  /*5040*/  @!P0 NANOSLEEP.SYNCS 0x989680 ;  /* 0x009896800000895d */ /* 0x004fea0003900000 */
[----:B------:R-:W2:Y:S02]  /*5050*/  @!P0 SYNCS.PHASECHK.TRANS64 P0, [R0+URZ+0x78], R3 ;  /* 0x00007803000085a7 */ /* 0x000ea400080010ff */
[----:B--23--:R-:W-:Y:S05]  /*5060*/  @P0 EXIT ;  /* 0x000000000000094d */ /* 0x00cfea0003800000 */
[----:B------:R-:W-:Y:S05]  /*5070*/  BRA `(.L_x_89) ;  /* 0xfffffffc00e87947 */ /* 0x000fea000383ffff */
.L_x_74:
[----:B------:R-:W-:-:S06]  /*5080*/  UISETP.GE.AND UP0, UPT, UR18, 0x4, UPT ;  /* 0x000000041200788c */ /* 0x000fcc000bf06270 */
[----:B------:R-:W-:-:S13]  /*5090*/  PLOP3.LUT P0, PT, PT, PT, UP0, 0x80, 0x8 ;  /* 0x000000000008781c */ /* 0x000fda0003f0f008 */
[----:B-1----:R-:W-:Y:S05]  /*50a0*/  @!P0 EXIT ;  /* 0x000000000000894d */ /* 0x002fea0003800000 */
[----:B------:R-:W1:Y:S08]  /*50b0*/  S2UR UR4, SR_CgaCtaId ;  /* 0x00000000000479c3 */ /* 0x000e700000008800 */
[----:B------:R-:W-:Y:S01]  /*50c0*/  BAR.SYNC.DEFER_BLOCKING 0x6, 0xa0 ;  /* 0x0182800000007b1d */ /* 0x000fe20000010000 */
[C---:B------:R-:W-:Y:S01]  /*50d0*/  IMAD.SHL.U32 R5, R94.reuse, 0x40, RZ ;  /* 0x000000405e057824 */ /* 0x040fe200078e00ff */
[----:B------:R-:W-:Y:S01]  /*50e0*/  SHF.R.U32.HI R3, RZ, 0x1, R94 ;  /* 0x00000001ff037819 */ /* 0x000fe2000001165e */
[C---:B------:R-:W-:Y:S01]  /*50f0*/  IMAD.U32 R37, R94.reuse, 0x10000, RZ ;  /* 0x000100005e257824 */ /* 0x040fe200078e00ff */
[C---:B------:R-:W-:Y:S01]  /*5100*/  R2P PR, R94.reuse, 0x6 ;  /* 0x000000065e007804 */ /* 0x040fe20000000000 */
[----:B------:R-:W-:Y:S01]  /*5110*/  IMAD.SHL.U32 R80, R94, 0x20, RZ ;  /* 0x000000205e507824 */ /* 0x000fe200078e00ff */
[----:B------:R-:W-:-:S02]  /*5120*/  UMOV UR44, 0x400 ;  /* 0x00000400002c7882 */ /* 0x000fc40000000000 */
[----:B------:R-:W2:Y:S01]  /*5130*/  LDC.64 R78, c[0x0][0x8b0] ;  /* 0x00022c00ff4e7b82 */ /* 0x000ea20000000a00 */
[C---:B------:R-:W-:Y:S01]  /*5140*/  LOP3.LUT R2, R5.reuse, 0x1c0, RZ, 0xc0, !PT ;  /* 0x000001c005027812 */ /* 0x040fe200078ec0ff */
[----:B------:R-:W-:Y:S01]  /*5150*/  IMAD.MOV.U32 R92, RZ, RZ, 0x20 ;  /* 0x00000020ff5c7424 */ /* 0x000fe200078e00ff */
[----:B------:R-:W-:Y:S01]  /*5160*/  LOP3.LUT R5, R5, 0x200, RZ, 0xc0, !PT ;  /* 0x0000020005057812 */ /* 0x000fe200078ec0ff */
[----:B------:R-:W-:Y:S01]  /*5170*/  IMAD.MOV.U32 R91, RZ, RZ, 0x1 ;  /* 0x00000001ff5b7424 */ /* 0x000fe200078e00ff */
[----:B------:R-:W-:Y:S01]  /*5180*/  LOP3.LUT R3, R2, 0x8, R3, 0xf8, !PT ;  /* 0x0000000802037812 */ /* 0x000fe200078ef803 */
[----:B------:R-:W-:Y:S01]  /*5190*/  IMAD.SHL.U32 R2, R94, 0x8, RZ ;  /* 0x000000085e027824 */ /* 0x000fe200078e00ff */
[----:B------:R-:W-:Y:S01]  /*51a0*/  LOP3.LUT R37, R37, 0x600000, RZ, 0xc0, !PT ;  /* 0x0060000025257812 */ /* 0x000fe200078ec0ff */
[----:B------:R-:W3:Y:S01]  /*51b0*/  LDC.64 R76, c[0x0][0x8a8] ;  /* 0x00022a00ff4c7b82 */ /* 0x000ee20000000a00 */
[----:B------:R-:W-:Y:S01]  /*51c0*/  LOP3.LUT R80, R5, 0xc00, R80, 0xf8, !PT ;  /* 0x00000c0005507812 */ /* 0x000fe200078ef850 */
[----:B------:R-:W-:Y:S01]  /*51d0*/  IMAD.MOV.U32 R36, RZ, RZ, RZ ;  /* 0x000000ffff247224 */ /* 0x000fe200078e00ff */
[----:B------:R-:W-:Y:S01]  /*51e0*/  LOP3.LUT R3, R3, 0x38, R2, 0x78, !PT ;  /* 0x0000003803037812 */ /* 0x000fe200078e7802 */
[----:B------:R-:W-:Y:S01]  /*51f0*/  IMAD.MOV.U32 R90, RZ, RZ, RZ ;  /* 0x000000ffff5a7224 */ /* 0x000fe200078e00ff */
[----:B------:R-:W-:-:S02]  /*5200*/  SEL R93, R92, 0xffffffe0, !P2 ;  /* 0xffffffe05c5d7807 */ /* 0x000fc40005000000 */
[----:B------:R-:W-:Y:S02]  /*5210*/  CS2R R88, SRZ ;  /* 0x0000000000587805 */ /* 0x000fe4000001ff00 */
[----:B------:R-:W-:Y:S01]  /*5220*/  LOP3.LUT R80, R80, R3, RZ, 0xfc, !PT ;  /* 0x0000000350507212 */ /* 0x000fe200078efcff */
[----:B-1----:R-:W-:Y:S01]  /*5230*/  ULEA UR44, UR4, UR44, 0x18 ;  /* 0x0000002c042c7291 */ /* 0x002fe2000f8ec0ff */
[----:B------:R-:W-:Y:S01]  /*5240*/  LOP3.LUT R94, R94, 0x60, RZ, 0xc0, !PT ;  /* 0x000000605e5e7812 */ /* 0x000fe200078ec0ff */
[----:B------:R-:W1:Y:S01]  /*5250*/  LDCU UR59, c[0x0][0x370] ;  /* 0x00006e00ff3b77ac */ /* 0x000e620008000800 */
[----:B------:R-:W-:Y:S01]  /*5260*/  SEL R92, R92, 0xffffffe0, !P1 ;  /* 0xffffffe05c5c7807 */ /* 0x000fe20004800000 */
[----:B------:R-:W-:Y:S01]  /*5270*/  UIADD3 UR4, UPT, UPT, UR44, 0x400, URZ ;  /* 0x000004002c047890 */ /* 0x000fe2000fffe0ff */
[----:B------:R-:W4:Y:S04]  /*5280*/  LDCU UR43, c[0x0][0xb0c] ;  /* 0x00016180ff2b77ac */ /* 0x000f280008000800 */
[----:B------:R-:W1:Y:S01]  /*5290*/  LDS R0, [UR44+0x140] ;  /* 0x0001402cff007984 */ /* 0x000e620008000800 */
[----:B------:R-:W-:Y:S01]  /*52a0*/  IMAD.U32 R86, RZ, RZ, UR4 ;  /* 0x00000004ff567e24 */ /* 0x000fe2000f8e00ff */
[----:B------:R-:W1:Y:S01]  /*52b0*/  LDCU UR39, c[0x0][0xb30] ;  /* 0x00016600ff2777ac */ /* 0x000e620008000800 */
[----:B------:R-:W1:Y:S01]  /*52c0*/  LDCU.64 UR56, c[0x0][0x888] ;  /* 0x00011100ff3877ac */ /* 0x000e620008000a00 */
[----:B------:R-:W1:Y:S01]  /*52d0*/  LDCU.64 UR40, c[0x0][0xb28] ;  /* 0x00016500ff2877ac */ /* 0x000e620008000a00 */
[----:B------:R-:W1:Y:S01]  /*52e0*/  LDCU.64 UR62, c[0x0][0x890] ;  /* 0x00011200ff3e77ac */ /* 0x000e620008000a00 */
[----:B------:R-:W1:Y:S01]  /*52f0*/  LDCU.128 UR52, c[0x0][0xb10] ;  /* 0x00016200ff3477ac */ /* 0x000e620008000c00 */
[----:B------:R-:W1:Y:S01]  /*5300*/  LDCU UR58, c[0x0][0x374] ;  /* 0x00006e80ff3a77ac */ /* 0x000e620008000800 */
[----:B------:R-:W-:Y:S01]  /*5310*/  UMOV UR47, URZ ;  /* 0x000000ff002f7c82 */ /* 0x000fe20008000000 */
[----:B------:R-:W-:Y:S01]  /*5320*/  UMOV UR46, URZ ;  /* 0x000000ff002e7c82 */ /* 0x000fe20008000000 */
[----:B-1234-:R-:W-:-:S07]  /*5330*/  IMAD.IADD R37, R0, 0x1, R37 ;  /* 0x0000000100257824 */ /* 0x01efce00078e0225 */
.L_x_133:
[C---:B------:R-:W-:Y:S02]  /*5340*/  LEA R3, R88.reuse, UR44, 0x3 ;  /* 0x0000002c58037c11 */ /* 0x040fe4000f8e18ff */
[----:B------:R-:W-:Y:S02]  /*5350*/  SHF.L.U32 R0, R89, 0x1f, RZ ;  /* 0x0000001f59007819 */ /* 0x000fe400000006ff */
[----:B------:R-:W-:Y:S02]  /*5360*/  LEA R5, R88, UR44, 0x4 ;  /* 0x0000002c58057c11 */ /* 0x000fe4000f8e20ff */
[----:B-1----:R-:W1:Y:S02]  /*5370*/  SYNCS.PHASECHK.TRANS64.TRYWAIT P0, [R3+URZ+0x90], R0 ;  /* 0x00009000030075a7 */ /* 0x002e6400080011ff */
[----:B-1----:R-:W-:Y:S05]  /*5380*/  @!P0 BRA `(.L_x_90) ;  /* 0x0000004c00308947 */ /* 0x002fea0003800000 */
.L_x_181:
[----:B------:R-:W2:Y:S01]  /*5390*/  LDS.128 R4, [R5+0x120] ;  /* 0x0001200005047984 */ /* 0x000ea20000000c00 */
[----:B------:R-:W-:Y:S01]  /*53a0*/  UISETP.GE.AND UP0, UPT, UR42, 0x1, UPT ;  /* 0x000000012a00788c */ /* 0x000fe2000bf06270 */
[----:B------:R-:W-:Y:S01]  /*53b0*/  @!PT LDS RZ, [RZ] ;  /* 0x00000000fffff984 */ /* 0x000fe20000000800 */
[----:B------:R-:W-:Y:S01]  /*53c0*/  @!PT LDS RZ, [RZ] ;  /* 0x00000000fffff984 */ /* 0x000fe20000000800 */
[----:B------:R-:W-:Y:S01]  /*53d0*/  @!PT LDS RZ, [RZ] ;  /* 0x00000000fffff984 */ /* 0x000fe20000000800 */
[----:B------:R-:W-:Y:S01]  /*53e0*/  @!PT LDS RZ, [RZ] ;  /* 0x00000000fffff984 */ /* 0x000fe20000000800 */
[----:B------:R3:W-:Y:S06]  /*53f0*/  MEMBAR.ALL.CTA ;  /* 0x0000000000007992 */ /* 0x0007ec0000008000 */
[----:B---3--:R-:W3:Y:S01]  /*5400*/  FENCE.VIEW.ASYNC.S ;  /* 0x00000000000073c6 */ /* 0x008ee20000000000 */
[----:B--2---:R-:W-:Y:S11]  /*5410*/  LOP3.LUT P0, RZ, R6, 0x1, RZ, 0xc0, !PT ;  /* 0x0000000106ff7812 */ /* 0x004ff6000780c0ff */
[----:B------:R-:W-:Y:S02]  /*5420*/  @!UPT UIADD3 URZ, UPT, UPT, URZ, URZ, URZ ;  /* 0x000000fffffff290 */ /* 0x000fe4000fffe0ff */
[----:B---3--:R-:W-:Y:S01]  /*5430*/  VOTEU.ANY UP1, P0 ;  /* 0x0000000000ff7886 */ /* 0x008fe20000020100 */
[----:B------:R-:W-:Y:S01]  /*5440*/  PLOP3.LUT P0, PT, PT, PT, UP1, 0x80, 0x8 ;  /* 0x000000000008781c */ /* 0x000fe20003f0f018 */
[----:B------:R-:W-:Y:S11]  /*5450*/  UP2UR UR61, UPR, URZ, 0x2 ;  /* 0x00000002ff3d7883 */ /* 0x000ff60008000000 */
[----:B------:R-:W-:Y:S01]  /*5460*/  @!UPT UIADD3 URZ, UPT, UPT, URZ, URZ, URZ ;  /* 0x000000fffffff290 */ /* 0x000fe2000fffe0ff */
[----:B-1----:R-:W-:Y:S02]  /*5470*/  @P0 SHF.R.U32.HI R0, RZ, 0x10, R5 ;  /* 0x00000010ff000819 */ /* 0x002fe40000011605 */
        /* <DEDUP_REMOVED lines=12> */
[----:B------:R-:W2:Y:S01]  /*5540*/  LDCU UR12, c[0x0][0xb20] ;  /* 0x00016400ff0c77ac */ /* 0x000ea20008000800 */
[----:B------:R-:W-:Y:S02]  /*5550*/  UIMAD.WIDE.U32 UR4, UR58, UR55, URZ ;  /* 0x000000373a0472a5 */ /* 0x000fe4000f8e00ff */
[----:B------:R-:W-:Y:S02]  /*5560*/  UIMAD.WIDE.U32 UR6, UR59, UR52, URZ ;  /* 0x000000343b0672a5 */ /* 0x000fe4000f8e00ff */
[----:B------:R-:W-:Y:S02]  /*5570*/  UISETP.NE.AND UP0, UPT, UR54, 0x1, UPT ;  /* 0x000000013600788c */ /* 0x000fe4000bf05270 */
[----:B------:R-:W-:Y:S02]  /*5580*/  UIMAD.WIDE.U32 UR8, UR37, UR55, URZ ;  /* 0x00000037250872a5 */ /* 0x000fe4000f8e00ff */
[----:B------:R-:W-:Y:S02]  /*5590*/  UIMAD.WIDE.U32 UR10, UR38, UR52, URZ ;  /* 0x00000034260a72a5 */ /* 0x000fe4000f8e00ff */
[----:B------:R-:W-:Y:S02]  /*55a0*/  UISETP.NE.AND UP1, UPT, UR43, 0x1, UPT ;  /* 0x000000012b00788c */ /* 0x000fe4000bf25270 */
[----:B------:R-:W-:Y:S01]  /*55b0*/  UISETP.NE.AND UP2, UPT, UR42, 0x1, UPT ;  /* 0x000000012a00788c */ /* 0x000fe2000bf45270 */
[----:B------:R-:W-:Y:S02]  /*55c0*/  UMOV UR4, UR5 ;  /* 0x0000000500047c82 */ /* 0x000fe40008000000 */
[----:B--2---:R-:W-:Y:S03]  /*55d0*/  USHF.R.U32.HI UR5, URZ, UR12, UR4 ;  /* 0x0000000cff057299 */ /* 0x004fe60008011604 */
[----:B------:R-:W-:Y:S02]  /*55e0*/  UMOV UR4, UR7 ;  /* 0x0000000700047c82 */ /* 0x000fe40008000000 */
[----:B------:R-:W-:Y:S02]  /*55f0*/  USHF.R.U32.HI UR7, URZ, UR53, UR4 ;  /* 0x00000035ff077299 */ /* 0x000fe40008011604 */
[----:B------:R-:W-:Y:S02]  /*5600*/  USEL UR4, UR58, UR5, !UP0 ;  /* 0x000000053a047287 */ /* 0x000fe4000c000000 */
[----:B------:R-:W-:Y:S01]  /*5610*/  USEL UR7, UR59, UR7, !UP1 ;  /* 0x000000073b077287 */ /* 0x000fe2000c800000 */
[----:B------:R-:W-:Y:S01]  /*5620*/  UMOV UR5, UR9 ;  /* 0x0000000900057c82 */ /* 0x000fe20008000000 */
[----:B------:R-:W-:Y:S02]  /*5630*/  UIMAD.WIDE.U32 UR8, UR4, UR40, URZ ;  /* 0x00000028040872a5 */ /* 0x000fe4000f8e00ff */
[----:B------:R-:W-:Y:S03]  /*5640*/  USHF.R.U32.HI UR6, URZ, UR12, UR5 ;  /* 0x0000000cff067299 */ /* 0x000fe60008011605 */
[----:B------:R-:W-:Y:S01]  /*5650*/  UMOV UR5, UR11 ;  /* 0x0000000b00057c82 */ /* 0x000fe20008000000 */
[----:B------:R-:W-:Y:S02]  /*5660*/  UIMAD.WIDE.U32 UR10, UR7, UR40, URZ ;  /* 0x00000028070a72a5 */ /* 0x000fe4000f8e00ff */
[----:B------:R-:W-:Y:S02]  /*5670*/  USHF.R.U32.HI UR12, URZ, UR53, UR5 ;  /* 0x00000035ff0c7299 */ /* 0x000fe40008011605 */
[----:B------:R-:W-:Y:S01]  /*5680*/  USEL UR6, UR37, UR6, !UP0 ;  /* 0x0000000625067287 */ /* 0x000fe2000c000000 */
[----:B------:R-:W-:Y:S02]  /*5690*/  UMOV UR5, UR9 ;  /* 0x0000000900057c82 */ /* 0x000fe40008000000 */
[----:B------:R-:W-:Y:S01]  /*56a0*/  UMOV UR10, UR11 ;  /* 0x0000000b000a7c82 */ /* 0x000fe20008000000 */
[----:B------:R-:W-:Y:S02]  /*56b0*/  @UP2 USHF.R.U32.HI UR4, URZ, UR41, UR5 ;  /* 0x00000029ff042299 */ /* 0x000fe40008011605 */
[----:B------:R-:W-:Y:S02]  /*56c0*/  @UP2 USHF.R.U32.HI UR7, URZ, UR41, UR10 ;  /* 0x00000029ff072299 */ /* 0x000fe4000801160a */
[----:B------:R-:W-:Y:S02]  /*56d0*/  UIMAD UR4, UR42, UR4, URZ ;  /* 0x000000042a0472a4 */ /* 0x000fe4000f8e02ff */
[----:B------:R-:W-:Y:S02]  /*56e0*/  UIMAD.WIDE.U32 UR10, UR6, UR40, URZ ;  /* 0x00000028060a72a5 */ /* 0x000fe4000f8e00ff */
[----:B------:R-:W-:Y:S02]  /*56f0*/  USEL UR5, UR38, UR12, !UP1 ;  /* 0x0000000c26057287 */ /* 0x000fe4000c800000 */
[----:B------:R-:W-:Y:S02]  /*5700*/  UIMAD UR8, UR42, UR7, URZ ;  /* 0x000000072a0872a4 */ /* 0x000fe4000f8e02ff */
[----:B------:R-:W-:Y:S03]  /*5710*/  UISETP.GE.AND UP0, UPT, UR6, UR4, UPT ;  /* 0x000000040600728c */ /* 0x000fe6000bf06270 */
[----:B------:R-:W-:Y:S01]  /*5720*/  UMOV UR4, UR11 ;  /* 0x0000000b00047c82 */ /* 0x000fe20008000000 */
[----:B------:R-:W-:Y:S02]  /*5730*/  UISETP.GE.OR UP0, UPT, UR5, UR8, UP0 ;  /* 0x000000080500728c */ /* 0x000fe40008706670 */
[----:B------:R-:W-:Y:S02]  /*5740*/  USHF.R.U32.HI UR4, URZ, UR41, UR4 ;  /* 0x00000029ff047299 */ /* 0x000fe40008011604 */
[----:B------:R-:W-:Y:S02]  /*5750*/  UIMAD.WIDE.U32 UR8, UR5, UR40, URZ ;  /* 0x00000028050872a5 */ /* 0x000fe4000f8e00ff */
[----:B------:R-:W-:Y:S02]  /*5760*/  USEL UR11, UR6, UR4, !UP2 ;  /* 0x00000004060b7287 */ /* 0x000fe4000d000000 */
[----:B------:R-:W-:Y:S02]  /*5770*/  UIADD3 UR8, UPT, UPT, -UR5, URZ, URZ ;  /* 0x000000ff05087290 */ /* 0x000fe4000fffe1ff */
[----:B------:R-:W-:Y:S01]  /*5780*/  UIADD3 UR10, UPT, UPT, -UR11, URZ, URZ ;  /* 0x000000ff0b0a7290 */ /* 0x000fe2000fffe1ff */
[----:B------:R-:W-:Y:S01]  /*5790*/  @!UP0 UMOV UR4, UR9 ;  /* 0x0000000900048c82 */ /* 0x000fe20008000000 */
[----:B------:R-:W-:Y:S02]  /*57a0*/  UIADD3 UR9, UPT, UPT, -UR6, URZ, URZ ;  /* 0x000000ff06097290 */ /* 0x000fe4000fffe1ff */
[----:B------:R-:W-:Y:S02]  /*57b0*/  @!UP0 USHF.R.U32.HI UR4, URZ, UR41, UR4 ;  /* 0x00000029ff048299 */ /* 0x000fe40008011604 */
[----:B------:R-:W-:Y:S02]  /*57c0*/  UIMAD UR10, UR42, UR10, UR6 ;  /* 0x0000000a2a0a72a4 */ /* 0x000fe4000f8e0206 */
[----:B------:R-:W-:Y:S04]  /*57d0*/  @!UP0 USEL UR4, UR5, UR4, !UP2 ;  /* 0x0000000405048287 */ /* 0x000fe8000d000000 */
[----:B------:R-:W-:Y:S02]  /*57e0*/  @!UP0 UIMAD UR10, UR7, UR10, UR4 ;  /* 0x0000000a070a82a4 */ /* 0x000fe4000f8e0204 */
[----:B------:R-:W-:Y:S02]  /*57f0*/  @!UP0 UIADD3 UR11, UPT, UPT, UR11, -UR4, URZ ;  /* 0x800000040b0b8290 */ /* 0x000fe4000fffe0ff */
[----:B------:R-:W-:Y:S02]  /*5800*/  UIMAD UR7, UR43, UR8, UR38 ;  /* 0x000000082b0772a4 */ /* 0x000fe4000f8e0226 */
[----:B------:R-:W-:Y:S02]  /*5810*/  @!UP0 UIMAD UR6, UR11, UR42, UR5 ;  /* 0x0000002a0b0682a4 */ /* 0x000fe4000f8e0205 */
[----:B------:R-:W-:Y:S01]  /*5820*/  UIMAD UR4, UR54, UR9, UR37 ;  /* 0x00000009360472a4 */ /* 0x000fe2000f8e0225 */
[----:B------:R-:W-:Y:S02]  /*5830*/  @!UP0 UMOV UR5, UR10 ;  /* 0x0000000a00058c82 */ /* 0x000fe40008000000 */
[----:B------:R-:W-:Y:S02]  /*5840*/  UIMAD UR38, UR5, UR43, UR7 ;  /* 0x0000002b052672a4 */ /* 0x000fe4000f8e0207 */
[----:B------:R-:W-:Y:S11]  /*5850*/  UIMAD UR37, UR6, UR54, UR4 ;  /* 0x00000036062572a4 */ /* 0x000ff6000f8e0204 */
[----:B------:R-:W-:Y:S01]  /*5860*/  @!UPT UIADD3 URZ, UPT, UPT, URZ, URZ, URZ ;  /* 0x000000fffffff290 */ /* 0x000fe2000fffe0ff */
.L_x_91:
[----:B------:R-:W-:Y:S01]  /*5870*/  UISETP.NE.AND UP0, UPT, UR39, 0x1, UPT ;  /* 0x000000012700788c */ /* 0x000fe2000bf05270 */
[----:B------:R-:W-:Y:S01]  /*5880*/  LOP3.LUT P0, RZ, R86, 0x3f0, RZ, 0xc0, !PT ;  /* 0x000003f056ff7812 */ /* 0x000fe2000780c0ff */
[----:B------:R-:W-:Y:S01]  /*5890*/  USHF.L.U32 UR50, UR30, 0x6, URZ ;  /* 0x000000061e327899 */ /* 0x000fe200080006ff */
[----:B------:R-:W-:Y:S01]  /*58a0*/  BSSY.RECONVERGENT B6, `(.L_x_92) ;  /* 0x0000034000067945 */ /* 0x000fe20003800200 */
[----:B------:R-:W-:Y:S01]  /*58b0*/  USHF.L.U32 UR49, UR31, 0x8, URZ ;  /* 0x000000081f317899 */ /* 0x000fe200080006ff */
[----:B------:R-:W-:Y:S06]  /*58c0*/  IADD3 R88, PT, PT, R88, 0x1, RZ ;  /* 0x0000000158587810 */ /* 0x000fec0007ffe0ff */
[----:B------:R-:W2:Y:S01]  /*58d0*/  @!UP0 LDCU.128 UR12, c[0x0][0xb10] ;  /* 0x00016200ff0c87ac */ /* 0x000ea20008000c00 */
[----:B------:R-:W3:Y:S01]  /*58e0*/  @!UP0 LDCU UR5, c[0x0][0xb0c] ;  /* 0x00016180ff0587ac */ /* 0x000ee20008000800 */
[----:B------:R-:W4:Y:S01]  /*58f0*/  @!UP0 LDCU UR10, c[0x0][0xb20] ;  /* 0x00016400ff0a87ac */ /* 0x000f220008000800 */
[----:B--2---:R-:W-:Y:S02]  /*5900*/  UIMAD.WIDE.U32 UR8, UR38, UR12, URZ ;  /* 0x0000000c260872a5 */ /* 0x004fe4000f8e00ff */
[----:B------:R-:W-:Y:S02]  /*5910*/  UIMAD.WIDE.U32 UR6, UR37, UR15, URZ ;  /* 0x0000000f250672a5 */ /* 0x000fe4000f8e00ff */
[----:B------:R-:W-:Y:S03]  /*5920*/  @!UP0 UISETP.NE.AND UP1, UPT, UR14, 0x1, UPT ;  /* 0x000000010e00888c */ /* 0x000fe6000bf25270 */
[----:B------:R-:W-:Y:S01]  /*5930*/  @!UP0 UMOV UR4, UR9 ;  /* 0x0000000900048c82 */ /* 0x000fe20008000000 */
[----:B---3--:R-:W-:Y:S02]  /*5940*/  @!UP0 UISETP.NE.AND UP2, UPT, UR5, 0x1, UPT ;  /* 0x000000010500888c */ /* 0x008fe4000bf45270 */
[----:B------:R-:W-:Y:S01]  /*5950*/  @!UP0 USHF.R.U32.HI UR4, URZ, UR13, UR4 ;  /* 0x0000000dff048299 */ /* 0x000fe20008011604 */
[----:B------:R-:W-:Y:S02]  /*5960*/  @!UP0 UMOV UR6, UR7 ;  /* 0x0000000700068c82 */ /* 0x000fe40008000000 */
[----:B----4-:R-:W-:Y:S02]  /*5970*/  @!UP0 USHF.R.U32.HI UR6, URZ, UR10, UR6 ;  /* 0x0000000aff068299 */ /* 0x010fe40008011606 */
[----:B------:R-:W-:Y:S02]  /*5980*/  @!UP0 USEL UR7, UR38, UR4, !UP2 ;  /* 0x0000000426078287 */ /* 0x000fe4000d000000 */
[----:B------:R-:W-:Y:S04]  /*5990*/  @!UP0 USEL UR6, UR37, UR6, !UP1 ;  /* 0x0000000625068287 */ /* 0x000fe8000c800000 */
[----:B------:R-:W-:Y:S02]  /*59a0*/  @!UP0 UIADD3 UR4, UPT, UPT, -UR7, UR6, URZ ;  /* 0x0000000607048290 */ /* 0x000fe4000fffe1ff */
[----:B------:R-:W-:Y:S02]  /*59b0*/  @!UP0 UIADD3 UR6, UPT, UPT, UR7, -UR6, URZ ;  /* 0x8000000607068290 */ /* 0x000fe4000fffe0ff */
[----:B------:R-:W-:Y:S02]  /*59c0*/  @!UP0 UIMAD UR38, UR4, UR5, UR38 ;  /* 0x00000005042682a4 */ /* 0x000fe4000f8e0226 */
[----:B------:R-:W-:Y:S01]  /*59d0*/  @!UP0 UIMAD UR37, UR6, UR14, UR37 ;  /* 0x0000000e062582a4 */ /* 0x000fe2000f8e0225 */
[----:B------:R-:W-:Y:S11]  /*59e0*/  @!P0 BRA `(.L_x_93) ;  /* 0x00000000007c8947 */ /* 0x000ff60003800000 */
[----:B------:R-:W2:Y:S01]  /*59f0*/  LDCU.64 UR8, c[0x4][0x80] ;  /* 0x01001000ff0877ac */ /* 0x000ea20008000a00 */
[----:B------:R-:W-:Y:S01]  /*5a00*/  MOV R2, 0x0 ;  /* 0x0000000000027802 */ /* 0x000fe20000000f00 */
[----:B------:R-:W-:Y:S02]  /*5a10*/  HFMA2 R12, -RZ, RZ, 0, 5.9604644775390625e-08 ;  /* 0x00000001ff0c7431 */ /* 0x000fe400000001ff */
[----:B------:R-:W-:Y:S01]  /*5a20*/  IMAD.MOV.U32 R8, RZ, RZ, 0x70 ;  /* 0x00000070ff087424 */ /* 0x000fe200078e00ff */
[----:B------:R3:W4:Y:S01]  /*5a30*/  LDC.64 R14, c[0x4][R2] ;  /* 0x01000000020e7b82 */ /* 0x0007220000000a00 */
[----:B------:R-:W1:Y:S01]  /*5a40*/  LDCU.64 UR6, c[0x4][0x88] ;  /* 0x01001100ff0677ac */ /* 0x000e620008000a00 */
[----:B------:R-:W-:Y:S01]  /*5a50*/  IMAD.MOV.U32 R13, RZ, RZ, RZ ;  /* 0x000000ffff0d7224 */ /* 0x000fe200078e00ff */
[----:B------:R-:W1:Y:S01]  /*5a60*/  LDCU.64 UR4, c[0x4][0x8] ;  /* 0x01000100ff0477ac */ /* 0x000e620008000a00 */
[----:B--2---:R-:W-:Y:S01]  /*5a70*/  MOV R5, UR9 ;  /* 0x0000000900057c02 */ /* 0x004fe20008000f00 */
[----:B------:R-:W-:Y:S01]  /*5a80*/  IMAD.U32 R4, RZ, RZ, UR8 ;  /* 0x00000008ff047e24 */ /* 0x000fe2000f8e00ff */
[----:B-1----:R-:W-:Y:S01]  /*5a90*/  MOV R7, UR7 ;  /* 0x0000000700077c02 */ /* 0x002fe20008000f00 */
[----:B------:R-:W-:Y:S01]  /*5aa0*/  IMAD.U32 R6, RZ, RZ, UR6 ;  /* 0x00000006ff067e24 */ /* 0x000fe2000f8e00ff */
[----:B------:R-:W-:Y:S01]  /*5ab0*/  MOV R11, UR5 ;  /* 0x00000005000b7c02 */ /* 0x000fe20008000f00 */
[----:B------:R-:W-:Y:S02]  /*5ac0*/  IMAD.U32 R10, RZ, RZ, UR4 ;  /* 0x00000004ff0a7e24 */ /* 0x000fe4000f8e00ff */
[----:B------:R-:W-:Y:S07]  /*5ad0*/  LEPC R20, `(.L_x_94) ;  /* 0x000000001014794e */ /* 0x000fee0000000000 */
[----:B---345:R-:W-:Y:S05]  /*5ae0*/  CALL.ABS.NOINC R14 ;  /* 0x000000000e007343 */ /* 0x038fea0003c00000 */
.L_x_94:
[----:B------:R-:W1:Y:S01]  /*5af0*/  LDCU.64 UR8, c[0x4][0x80] ;  /* 0x01001000ff0877ac */ /* 0x000e620008000a00 */
[----:B------:R-:W2:Y:S01]  /*5b00*/  LDC.64 R2, c[0x4][R2] ;  /* 0x0100000002027b82 */ /* 0x000ea20000000a00 */
[----:B------:R-:W-:Y:S02]  /*5b10*/  HFMA2 R12, -RZ, RZ, 0, 5.9604644775390625e-08 ;  /* 0x00000001ff0c7431 */ /* 0x000fe400000001ff */
[----:B------:R-:W-:Y:S02]  /*5b20*/  IMAD.MOV.U32 R8, RZ, RZ, 0x70 ;  /* 0x00000070ff087424 */ /* 0x000fe400078e00ff */
[----:B------:R-:W-:Y:S01]  /*5b30*/  IMAD.MOV.U32 R13, RZ, RZ, RZ ;  /* 0x000000ffff0d7224 */ /* 0x000fe200078e00ff */
[----:B------:R-:W3:Y:S01]  /*5b40*/  LDCU.64 UR6, c[0x4][0x88] ;  /* 0x01001100ff0677ac */ /* 0x000ee20008000a00 */
[----:B------:R-:W4:Y:S01]  /*5b50*/  LDCU.64 UR4, c[0x4][0x8] ;  /* 0x01000100ff0477ac */ /* 0x000f220008000a00 */
[----:B-1----:R-:W-:Y:S02]  /*5b60*/  MOV R4, UR8 ;  /* 0x0000000800047c02 */ /* 0x002fe40008000f00 */
[----:B------:R-:W-:Y:S02]  /*5b70*/  MOV R5, UR9 ;  /* 0x0000000900057c02 */ /* 0x000fe40008000f00 */
[----:B---3--:R-:W-:Y:S01]  /*5b80*/  MOV R7, UR7 ;  /* 0x0000000700077c02 */ /* 0x008fe20008000f00 */
[----:B------:R-:W-:Y:S01]  /*5b90*/  IMAD.U32 R6, RZ, RZ, UR6 ;  /* 0x00000006ff067e24 */ /* 0x000fe2000f8e00ff */
[----:B----4-:R-:W-:Y:S01]  /*5ba0*/  MOV R11, UR5 ;  /* 0x00000005000b7c02 */ /* 0x010fe20008000f00 */
[----:B------:R-:W-:Y:S02]  /*5bb0*/  IMAD.U32 R10, RZ, RZ, UR4 ;  /* 0x00000004ff0a7e24 */ /* 0x000fe4000f8e00ff */
[----:B------:R-:W-:Y:S07]  /*5bc0*/  LEPC R20, `(.L_x_93) ;  /* 0x000000001014794e */ /* 0x000fee0000000000 */
[----:B--2---:R-:W-:Y:S05]  /*5bd0*/  CALL.ABS.NOINC R2 ;  /* 0x0000000002007343 */ /* 0x004fea0003c00000 */
.L_x_93:
[----:B------:R-:W-:Y:S05]  /*5be0*/  BSYNC.RECONVERGENT B6 ;  /* 0x0000000000067941 */ /* 0x000fea0003800200 */
.L_x_92:
[----:B------:R-:W-:Y:S01]  /*5bf0*/  R2UR UR4, R85 ;  /* 0x00000000550472ca */ /* 0x000fe200000e0000 */
[----:B------:R-:W-:Y:S01]  /*5c00*/  UISETP.NE.U32.AND UP0, UPT, UR62, URZ, UPT ;  /* 0x000000ff3e00728c */ /* 0x000fe2000bf05070 */
[----:B------:R-:W-:Y:S02]  /*5c10*/  ISETP.NE.U32.AND P4, PT, R78, RZ, PT ;  /* 0x000000ff4e00720c */ /* 0x000fe40003f85070 */
[----:B------:R-:W-:Y:S01]  /*5c20*/  ISETP.NE.U32.AND P2, PT, RZ, UR56, PT ;  /* 0x00000038ff007c0c */ /* 0x000fe2000bf45070 */
[----:B------:R-:W-:Y:S01]  /*5c30*/  UISETP.NE.AND.EX UP1, UPT, UR63, URZ, UPT, UP0 ;  /* 0x000000ff3f00728c */ /* 0x000fe2000bf25300 */
[----:B------:R-:W-:Y:S01]  /*5c40*/  ISETP.NE.AND.EX P4, PT, R79, RZ, PT, P4 ;  /* 0x000000ff4f00720c */ /* 0x000fe20003f85340 */
[----:B------:R-:W-:Y:S01]  /*5c50*/  UPLOP3.LUT UP0, UPT, UPT, UPT, UPT, 0x40, 0x4 ;  /* 0x000000000004789c */ /* 0x000fe20003f0e870 */
[----:B------:R-:W-:Y:S05]  /*5c60*/  ISETP.NE.AND.EX P2, PT, RZ, UR57, PT, P2 ;  /* 0x00000039ff007c0c */ /* 0x000fea000bf45320 */
[----:B------:R-:W-:Y:S06]  /*5c70*/  UISETP.NE.AND UP2, UPT, UR4, URZ, UPT ;  /* 0x000000ff0400728c */ /* 0x000fec000bf45270 */
[----:B------:R-:W-:Y:S05]  /*5c80*/  PLOP3.LUT P1, PT, PT, PT, UP2, 0x80, 0x8 ;  /* 0x000000000008781c */ /* 0x000fea0003f2f028 */
[----:B------:R-:W-:Y:S06]  /*5c90*/  @UP2 UPLOP3.LUT UP0, UPT, UPT, UPT, UP1, 0x80, 0x8 ;  /* 0x000000000008289c */ /* 0x000fec0003f0f010 */
[----:B------:R-:W-:Y:S01]  /*5ca0*/  PLOP3.LUT P0, PT, PT, PT, UP0, 0x80, 0x8 ;  /* 0x000000000008781c */ /* 0x000fe20003f0f008 */
[----:B------:R-:W-:Y:S01]  /*5cb0*/  @!UPT UIADD3 URZ, UPT, UPT, URZ, URZ, URZ ;  /* 0x000000fffffff290 */ /* 0x000fe2000fffe0ff */
[----:B------:R-:W-:Y:S11]  /*5cc0*/  BRA.U !UP1, `(.L_x_95) ;  /* 0x00000001093c7547 */ /* 0x000ff6000b800000 */
[----:B------:R-:W-:Y:S01]  /*5cd0*/  UISETP.NE.U32.AND UP0, UPT, UR56, URZ, UPT ;  /* 0x000000ff3800728c */ /* 0x000fe2000bf05070 */
[----:B-1----:R-:W-:Y:S01]  /*5ce0*/  HFMA2 R0, -RZ, RZ, 0, 5.9604644775390625e-08 ;  /* 0x00000001ff007431 */ /* 0x002fe200000001ff */
[----:B------:R-:W1:Y:S01]  /*5cf0*/  LDCU.64 UR8, c[0x0][0x358] ;  /* 0x00006b00ff0877ac */ /* 0x000e620008000a00 */
[----:B------:R-:W-:Y:S01]  /*5d00*/  IMAD.MOV.U32 R81, RZ, RZ, 0x1 ;  /* 0x00000001ff517424 */ /* 0x000fe200078e00ff */
[----:B------:R-:W-:Y:S06]  /*5d10*/  UISETP.NE.AND.EX UP0, UPT, UR57, URZ, UPT, UP0 ;  /* 0x000000ff3900728c */ /* 0x000fec000bf05300 */
        /* <DEDUP_REMOVED lines=9> */
[----:B--23--:R-:W-:Y:S02]  /*5db0*/  @!P3 IMAD.U32 R41, RZ, RZ, UR4 ;  /* 0x00000004ff29be24 */ /* 0x00cfe4000f8e00ff */
.L_x_95:
[----:B------:R-:W-:Y:S05]  /*5dc0*/  @!P4 BRA `(.L_x_96) ;  /* 0x000000000024c947 */ /* 0x000fea0003800000 */
[----:B------:R-:W-:Y:S01]  /*5dd0*/  ISETP.NE.U32.AND P3, PT, R76, RZ, PT ;  /* 0x000000ff4c00720c */ /* 0x000fe20003f65070 */
[----:B------:R-:W2:Y:S03]  /*5de0*/  LDCU.64 UR4, c[0x0][0x358] ;  /* 0x00006b00ff0477ac */ /* 0x000ea60008000a00 */
[----:B------:R-:W-:Y:S11]  /*5df0*/  ISETP.NE.AND.EX P3, PT, R77, RZ, PT, P3 ;  /* 0x000000ff4d00720c */ /* 0x000ff60003f65330 */
[----:B------:R-:W-:Y:S02]  /*5e00*/  @!UPT UIADD3 URZ, UPT, UPT, URZ, URZ, URZ ;  /* 0x000000fffffff290 */ /* 0x000fe4000fffe0ff */
[----:B------:R-:W3:Y:S01]  /*5e10*/  @P3 LDC.64 R2, c[0x0][0x8a8] ;  /* 0x00022a00ff023b82 */ /* 0x000ee20000000a00 */
[----:B-1----:R-:W-:Y:S04]  /*5e20*/  @P3 IMAD R0, R78, UR36, RZ ;  /* 0x000000244e003c24 */ /* 0x002fe8000f8e02ff */
[----:B---3--:R-:W-:Y:S05]  /*5e30*/  @P3 IMAD.WIDE R2, R0, 0x4, R2 ;  /* 0x0000000400023825 */ /* 0x008fea00078e0202 */
[----:B--2--5:R2:W5:Y:S02]  /*5e40*/  @P3 LDG.E R38, desc[UR4][R2.64] ;  /* 0x0000000402263981 */ /* 0x024564000c1e1900 */
[----:B--2---:R-:W3:Y:S02]  /*5e50*/  @!P3 LDC R38, c[0x0][0x8a0] ;  /* 0x00022800ff26bb82 */ /* 0x004ee40000000800 */
.L_x_96:
[----:B-----5:R-:W-:Y:S01]  /*5e60*/  FSETP.NEU.AND P3, PT, R41, RZ, PT ;  /* 0x000000ff2900720b */ /* 0x020fe20003f6d000 */
[----:B------:R-:W-:Y:S01]  /*5e70*/  IMAD.SHL.U32 R47, R80, 0x2, RZ ;  /* 0x00000002502f7824 */ /* 0x000fe200078e00ff */
[----:B------:R-:W-:Y:S01]  /*5e80*/  SEL R5, RZ, 0xffffffff, P2 ;  /* 0xffffffffff057807 */ /* 0x000fe20001000000 */
[----:B------:R-:W-:Y:S01]  /*5e90*/  BSSY B1, `(.L_x_97) ;  /* 0x0000044000017945 */ /* 0x000fe20003800000 */
[----:B------:R-:W-:Y:S01]  /*5ea0*/  @P1 LOP3.LUT P2, RZ, R81, 0xff, RZ, 0xc0, !PT ;  /* 0x000000ff51ff1812 */ /* 0x000fe2000784c0ff */
[----:B------:R-:W-:Y:S01]  /*5eb0*/  VIADD R97, R47, UR44 ;  /* 0x0000002c2f617c36 */ /* 0x000fe20008000000 */
[----:B------:R-:W-:Y:S01]  /*5ec0*/  @P1 SEL R2, RZ, 0xffffffff, P3 ;  /* 0xffffffffff021807 */ /* 0x000fe20001800000 */
[----:B------:R-:W-:Y:S01]  /*5ed0*/  IMAD.MOV.U32 R60, RZ, RZ, 0x1 ;  /* 0x00000001ff3c7424 */ /* 0x000fe200078e00ff */
[----:B------:R-:W-:Y:S01]  /*5ee0*/  LOP3.LUT R91, R91, 0x1, RZ, 0x3c, !PT ;  /* 0x000000015b5b7812 */ /* 0x000fe200078e3cff */
[----:B------:R-:W-:Y:S01]  /*5ef0*/  IMAD.MOV.U32 R46, RZ, RZ, RZ ;  /* 0x000000ffff2e7224 */ /* 0x000fe200078e00ff */
[----:B------:R-:W-:Y:S02]  /*5f00*/  @P0 SEL R2, R5, R2, !P2 ;  /* 0x0000000205020207 */ /* 0x000fe40005000000 */
[----:B------:R-:W-:Y:S02]  /*5f10*/  CS2R R74, SRZ ;  /* 0x00000000004a7805 */ /* 0x000fe4000001ff00 */
[----:B------:R-:W-:Y:S02]  /*5f20*/  LEA R98, R36, UR44, 0x3 ;  /* 0x0000002c24627c11 */ /* 0x000fe4000f8e18ff */
[----:B------:R-:W-:Y:S02]  /*5f30*/  CS2R R72, SRZ ;  /* 0x0000000000487805 */ /* 0x000fe4000001ff00 */
[----:B------:R-:W-:Y:S02]  /*5f40*/  @P1 LOP3.LUT R2, R2, 0x1, RZ, 0xc0, !PT ;  /* 0x0000000102021812 */ /* 0x000fe400078ec0ff */
[----:B------:R-:W-:Y:S02]  /*5f50*/  CS2R R66, SRZ ;  /* 0x0000000000427805 */ /* 0x000fe4000001ff00 */
[----:B------:R-:W-:Y:S02]  /*5f60*/  SHF.L.U32 R3, R90, 0x1f, RZ ;  /* 0x0000001f5a037819 */ /* 0x000fe400000006ff */
[----:B------:R-:W-:Y:S02]  /*5f70*/  CS2R R64, SRZ ;  /* 0x0000000000407805 */ /* 0x000fe4000001ff00 */
[----:B------:R-:W-:Y:S02]  /*5f80*/  ISETP.NE.U32.OR P6, PT, R2, 0x1, !P1 ;  /* 0x000000010200780c */ /* 0x000fe40004fc5470 */
[----:B------:R-:W-:Y:S02]  /*5f90*/  CS2R R58, SRZ ;  /* 0x00000000003a7805 */ /* 0x000fe4000001ff00 */
[----:B------:R-:W-:Y:S02]  /*5fa0*/  PLOP3.LUT P2, PT, PT, PT, UP1, 0x80, 0x8 ;  /* 0x000000000008781c */ /* 0x000fe40003f4f018 */
[----:B------:R-:W-:Y:S02]  /*5fb0*/  CS2R R56, SRZ ;  /* 0x0000000000387805 */ /* 0x000fe4000001ff00 */
[----:B------:R-:W-:Y:S02]  /*5fc0*/  LEA.HI R39, R36, R36, RZ, 0x1 ;  /* 0x0000002424277211 */ /* 0x000fe400078f08ff */
[----:B------:R-:W-:Y:S02]  /*5fd0*/  CS2R R50, SRZ ;  /* 0x0000000000327805 */ /* 0x000fe4000001ff00 */
[----:B------:R-:W-:Y:S02]  /*5fe0*/  LOP3.LUT P4, R87, R81, 0xff, RZ, 0xc0, !PT ;  /* 0x000000ff51577812 */ /* 0x000fe4000788c0ff */
[----:B------:R-:W-:Y:S02]  /*5ff0*/  CS2R R48, SRZ ;  /* 0x0000000000307805 */ /* 0x000fe4000001ff00 */
[----:B------:R-:W-:Y:S01]  /*6000*/  SEL R2, RZ, 0xffffffff, P3 ;  /* 0xffffffffff027807 */ /* 0x000fe20001800000 */
[C---:B-1----:R-:W-:Y:S01]  /*6010*/  IMAD.SHL.U32 R0, R39.reuse, 0x80, RZ ;  /* 0x0000008027007824 */ /* 0x042fe200078e00ff */
[----:B------:R-:W-:Y:S01]  /*6020*/  LOP3.LUT R39, R39, 0xffe, RZ, 0xc0, !PT ;  /* 0x00000ffe27277812 */ /* 0x000fe200078ec0ff */
[----:B------:R-:W-:Y:S01]  /*6030*/  VIADD R99, R97, 0x400 ;  /* 0x0000040061637836 */ /* 0x000fe20000000000 */
[----:B------:R-:W-:Y:S01]  /*6040*/  P2R R95, PR, RZ, 0x40 ;  /* 0x00000040ff5f7803 */ /* 0x000fe20000000000 */
[----:B------:R-:W-:Y:S01]  /*6050*/  IMAD.IADD R96, R92, 0x1, R97 ;  /* 0x000000015c607824 */ /* 0x000fe200078e0261 */
[----:B------:R-:W-:Y:S01]  /*6060*/  @P6 SHF.L.U32 R4, R91, 0x1f, RZ ;  /* 0x0000001f5b046819 */ /* 0x000fe200000006ff */
[----:B------:R-:W-:Y:S01]  /*6070*/  IMAD.IADD R39, R36, 0x1, -R39 ;  /* 0x0000000124277824 */ /* 0x000fe200078e0a27 */
[----:B------:R-:W-:Y:S02]  /*6080*/  @P2 SEL R2, R5, R2, !P4 ;  /* 0x0000000205022207 */ /* 0x000fe40006000000 */
[----:B------:R-:W1:Y:S01]  /*6090*/  @P6 SYNCS.PHASECHK.TRANS64.TRYWAIT P1, [UR44+0x40], R4 ;  /* 0x00004004ff0065a7 */ /* 0x000e62000802112c */
[----:B------:R-:W-:Y:S02]  /*60a0*/  LOP3.LUT R0, R0, 0xffffff00, RZ, 0xc0, !PT ;  /* 0xffffff0000007812 */ /* 0x000fe400078ec0ff */
[----:B------:R-:W-:Y:S03]  /*60b0*/  LOP3.LUT R2, R2, 0x1, RZ, 0xc0, !PT ;  /* 0x0000000102027812 */ /* 0x000fe600078ec0ff */
[----:B------:R-:W-:Y:S01]  /*60c0*/  IMAD.IADD R0, R37, 0x1, R0 ;  /* 0x0000000125007824 */ /* 0x000fe200078e0200 */
[----:B------:R-:W-:Y:S03]  /*60d0*/  ISETP.NE.U32.AND P5, PT, R2, 0x1, PT ;  /* 0x000000010200780c */ /* 0x000fe60003fa5070 */
[----:B------:R-:W-:Y:S01]  /*60e0*/  IMAD R39, R39, 0x100000, R0 ;  /* 0x0010000027277824 */ /* 0x000fe200078e0200 */
[----:B------:R-:W-:Y:S01]  /*60f0*/  P2R R61, PR, RZ, 0x20 ;  /* 0x00000020ff3d7803 */ /* 0x000fe20000000000 */
[----:B------:R2:W4:Y:S01]  /*6100*/  SYNCS.PHASECHK.TRANS64.TRYWAIT P0, [R98+URZ+0xb0], R3 ;  /* 0x0000b003620075a7 */ /* 0x00052200080011ff */
[----:B-1----:R-:W-:Y:S01]  /*6110*/  @P6 SEL R60, RZ, 0x1, !P1 ;  /* 0x00000001ff3c6807 */ /* 0x002fe20004800000 */
[----:B--2---:R-:W-:Y:S06]  /*6120*/  @!P6 BRA `(.L_x_98) ;  /* 0x000000000068e947 */ /* 0x004fec0003800000 */
[C---:B------:R-:W-:Y:S01]  /*6130*/  @P5 IMAD R5, R93.reuse, 0x2, R99 ;  /* 0x000000025d055824 */ /* 0x040fe200078e0263 */
[----:B------:R-:W-:Y:S01]  /*6140*/  ISETP.NE.AND P1, PT, R60, RZ, PT ;  /* 0x000000ff3c00720c */ /* 0x000fe20003f25270 */
[----:B------:R-:W-:Y:S01]  /*6150*/  @P5 IMAD R2, R93, 0x2, R97 ;  /* 0x000000025d025824 */ /* 0x000fe200078e0261 */
[----:B------:R-:W-:Y:S01]  /*6160*/  BSSY B0, `(.L_x_99) ;  /* 0x000000e000007945 */ /* 0x000fe20003800000 */
[----:B------:R-:W-:Y:S01]  /*6170*/  IMAD.MOV.U32 R74, RZ, RZ, RZ ;  /* 0x000000ffff4a7224 */ /* 0x000fe200078e00ff */
[----:B------:R-:W-:Y:S01]  /*6180*/  CS2R R66, SRZ ;  /* 0x0000000000427805 */ /* 0x000fe2000001ff00 */
[----:B------:R-:W-:Y:S01]  /*6190*/  @P5 IMAD.IADD R4, R92, 0x1, R5 ;  /* 0x000000015c045824 */ /* 0x000fe200078e0205 */
[----:B------:R-:W-:Y:S02]  /*61a0*/  CS2R R64, SRZ ;  /* 0x0000000000407805 */ /* 0x000fe4000001ff00 */
[----:B------:R-:W-:Y:S02]  /*61b0*/  CS2R R72, SRZ ;  /* 0x0000000000487805 */ /* 0x000fe4000001ff00 */
[----:B------:R-:W-:Y:S02]  /*61c0*/  CS2R R50, SRZ ;  /* 0x0000000000327805 */ /* 0x000fe4000001ff00 */
[----:B------:R-:W-:Y:S02]  /*61d0*/  CS2R R48, SRZ ;  /* 0x0000000000307805 */ /* 0x000fe4000001ff00 */
[----:B------:R-:W-:Y:S02]  /*61e0*/  CS2R R58, SRZ ;  /* 0x00000000003a7805 */ /* 0x000fe4000001ff00 */
[----:B------:R-:W-:Y:S01]  /*61f0*/  CS2R R56, SRZ ;  /* 0x0000000000387805 */ /* 0x000fe2000001ff00 */
[----:B------:R-:W-:Y:S06]  /*6200*/  @P1 BRA `(.L_x_100) ;  /* 0x00000000000c1947 */ /* 0x000fec0003800000 */
[----:B------:R-:W-:Y:S04]  /*6210*/  SHF.L.U32 R5, R91, 0x1f, RZ ;  /* 0x0000001f5b057819 */ /* 0x000fe800000006ff */
[----:B------:R-:W1:Y:S02]  /*6220*/  SYNCS.PHASECHK.TRANS64.TRYWAIT P1, [UR44+0x40], R5 ;  /* 0x00004005ff0075a7 */ /* 0x000e64000802112c */
[----:B-1----:R-:W-:Y:S05]  /*6230*/  @!P1 BRA `(.L_x_101) ;  /* 0x0000003c00989947 */ /* 0x002fea0003800000 */
.L_x_100:
[----:B------:R-:W-:Y:S05]  /*6240*/  BSYNC B0 ;  /* 0x0000000000007941 */ /* 0x000fea0003800000 */
.L_x_99:
[----:B------:R-:W-:Y:S01]  /*6250*/  ISETP.NE.AND P1, PT, R61, RZ, PT ;  /* 0x000000ff3d00720c */ /* 0x000fe20003f25270 */
[----:B------:R-:W-:Y:S11]  /*6260*/  HFMA2 R46, -RZ, RZ, 0, 5.9604644775390625e-08 ;  /* 0x00000001ff2e7431 */ /* 0x000ff600000001ff */
[----:B------:R-:W-:Y:S01]  /*6270*/  @!UPT UIADD3 URZ, UPT, UPT, URZ, URZ, URZ ;  /* 0x000000fffffff290 */ /* 0x000fe2000fffe0ff */
[----:B------:R-:W-:Y:S05]  /*6280*/  @P1 WARPSYNC.ALL ;  /* 0x0000000000001948 */ /* 0x000fea0003800000 */
[----:B------:R2:W1:Y:S04]  /*6290*/  @P1 LDSM.16.M88.4 R64, [R2+0x400] ;  /* 0x000400000240183b */ /* 0x0004680000000200 */
[----:B------:R2:W1:Y:S04]  /*62a0*/  @P1 LDSM.16.M88.4 R72, [R4] ;  /* 0x000000000448183b */ /* 0x0004680000000200 */
[----:B------:R2:W1:Y:S04]  /*62b0*/  @P1 LDSM.16.M88.4 R48, [R47+UR44+0x400] ;  /* 0x0004002c2f30183b */ /* 0x0004680008000200 */
[----:B------:R2:W1:Y:S02]  /*62c0*/  @P1 LDSM.16.M88.4 R56, [R96+0x400] ;  /* 0x000400006038183b */ /* 0x0004640000000200 */
.L_x_98:
[----:B------:R-:W-:Y:S05]  /*62d0*/  BSYNC B1 ;  /* 0x0000000000017941 */ /* 0x000fea0003800000 */
.L_x_97:
[----:B-1----:R-:W-:Y:S04]  /*62e0*/  SHF.R.U32.HI R5, RZ, 0x15, R39 ;  /* 0x00000015ff057819 */ /* 0x002fe80000011627 */
[----:B------:R-:W-:Y:S01]  /*62f0*/  LOP3.LUT P1, RZ, R5, 0x3, R82, 0x48, !PT ;  /* 0x0000000305ff7812 */ /* 0x000fe20007824852 */
[----:B------:R-:W-:Y:S01]  /*6300*/  @!UPT UIADD3 URZ, UPT, UPT, URZ, URZ, URZ ;  /* 0x000000fffffff290 */ /* 0x000fe2000fffe0ff */
[----:B----4-:R-:W-:Y:S11]  /*6310*/  @P0 BRA `(.L_x_102) ;  /* 0x0000000000080947 */ /* 0x010ff60003800000 */
[----:B------:R-:W1:Y:S02]  /*6320*/  SYNCS.PHASECHK.TRANS64.TRYWAIT P0, [R98+URZ+0xb0], R3 ;  /* 0x0000b003620075a7 */ /* 0x000e6400080011ff */
[----:B-1----:R-:W-:Y:S05]  /*6330*/  @!P0 BRA `(.L_x_103) ;  /* 0x0000003c00708947 */ /* 0x002fea0003800000 */
.L_x_102:
[----:B------:R-:W-:Y:S05]  /*6340*/  @!P1 BRA `(.L_x_104) ;  /* 0x0000000000409947 */ /* 0x000fea0003800000 */
[----:B------:R-:W4:Y:S01]  /*6350*/  LDCU.64 UR8, c[0x4][0x70] ;  /* 0x01000e00ff0877ac */ /* 0x000f220008000a00 */
[----:B-1----:R-:W-:Y:S01]  /*6360*/  MOV R3, 0x0 ;  /* 0x0000000000037802 */ /* 0x002fe20000000f00 */
[----:B------:R-:W-:Y:S02]  /*6370*/  HFMA2 R12, -RZ, RZ, 0, 5.9604644775390625e-08 ;  /* 0x00000001ff0c7431 */ /* 0x000fe400000001ff */
[----:B------:R-:W-:Y:S02]  /*6380*/  IMAD.MOV.U32 R8, RZ, RZ, 0x192 ;  /* 0x00000192ff087424 */ /* 0x000fe400078e00ff */
[----:B------:R-:W-:Y:S01]  /*6390*/  IMAD.MOV.U32 R13, RZ, RZ, RZ ;  /* 0x000000ffff0d7224 */ /* 0x000fe200078e00ff */
[----:B------:R-:W1:Y:S01]  /*63a0*/  LDCU.64 UR6, c[0x4][0x78] ;  /* 0x01000f00ff0677ac */ /* 0x000e620008000a00 */
[----:B--2---:R-:W2:Y:S01]  /*63b0*/  LDC.64 R2, c[0x4][R3] ;  /* 0x0100000003027b82 */ /* 0x004ea20000000a00 */
[----:B------:R-:W5:Y:S01]  /*63c0*/  LDCU.64 UR4, c[0x4][0x10] ;  /* 0x01000200ff0477ac */ /* 0x000f620008000a00 */
[----:B----4-:R-:W-:Y:S01]  /*63d0*/  MOV R5, UR9 ;  /* 0x0000000900057c02 */ /* 0x010fe20008000f00 */
[----:B------:R-:W-:Y:S01]  /*63e0*/  IMAD.U32 R4, RZ, RZ, UR8 ;  /* 0x00000008ff047e24 */ /* 0x000fe2000f8e00ff */
[----:B-1----:R-:W-:Y:S01]  /*63f0*/  MOV R7, UR7 ;  /* 0x0000000700077c02 */ /* 0x002fe20008000f00 */
[----:B------:R-:W-:Y:S01]  /*6400*/  IMAD.U32 R6, RZ, RZ, UR6 ;  /* 0x00000006ff067e24 */ /* 0x000fe2000f8e00ff */
[----:B-----5:R-:W-:Y:S01]  /*6410*/  MOV R11, UR5 ;  /* 0x00000005000b7c02 */ /* 0x020fe20008000f00 */
[----:B------:R-:W-:Y:S02]  /*6420*/  IMAD.U32 R10, RZ, RZ, UR4 ;  /* 0x00000004ff0a7e24 */ /* 0x000fe4000f8e00ff */
[----:B------:R-:W-:Y:S07]  /*6430*/  LEPC R20, `(.L_x_104) ;  /* 0x000000001014794e */ /* 0x000fee0000000000 */
[----:B--23--:R-:W-:Y:S05]  /*6440*/  CALL.ABS.NOINC R2 ;  /* 0x0000000002007343 */ /* 0x00cfea0003c00000 */
.L_x_104:
[----:B------:R-:W-:Y:S05]  /*6450*/  WARPSYNC.ALL ;  /* 0x0000000000007948 */ /* 0x000fea0003800000 */
[----:B------:R-:W-:Y:S01]  /*6460*/  R2UR UR4, R39 ;  /* 0x00000000270472ca */ /* 0x000fe200000e0000 */
[--C-:B------:R-:W-:Y:S01]  /*6470*/  HADD2.F32 R40, -RZ, R48.reuse.H0_H0 ;  /* 0x20000030ff287230 */ /* 0x100fe20000004100 */
[----:B------:R-:W-:Y:S01]  /*6480*/  SHF.L.U32 R62, R93, 0x1, RZ ;  /* 0x000000015d3e7819 */ /* 0x000fe200000006ff */
[----:B------:R-:W-:Y:S01]  /*6490*/  HADD2.F32 R43, -RZ, R48.H1_H1 ;  /* 0x30000030ff2b7230 */ /* 0x000fe20000004100 */
[----:B------:R-:W-:Y:S01]  /*64a0*/  ISETP.NE.AND P0, PT, R94, RZ, PT ;  /* 0x000000ff5e00720c */ /* 0x000fe20003f05270 */
[----:B------:R-:W-:Y:S01]  /*64b0*/  HADD2.F32 R42, -RZ, R49.H0_H0 ;  /* 0x20000031ff2a7230 */ /* 0x000fe20000004100 */
[----:B------:R-:W-:Y:S01]  /*64c0*/  IADD3 R99, PT, PT, R99, R62, RZ ;  /* 0x0000003e63637210 */ /* 0x000fe20007ffe0ff */
[----:B------:R-:W-:Y:S01]  /*64d0*/  HADD2.F32 R45, -RZ, R51.H0_H0 ;  /* 0x20000033ff2d7230 */ /* 0x000fe20000004100 */
[----:B------:R-:W-:Y:S02]  /*64e0*/  BSSY.RECONVERGENT B0, `(.L_x_105) ;  /* 0x0000085000007945 */ /* 0x000fe40003800200 */
[----:B------:R-:W-:Y:S03]  /*64f0*/  IADD3 R100, PT, PT, R92, R99, RZ ;  /* 0x000000635c647210 */ /* 0x000fe60007ffe0ff */
[----:B--2---:R-:W3:Y:S02]  /*6500*/  LDTM.16dp256bit.x8 R4, tmem[UR4] ;  /* 0x00000004000479ee */ /* 0x004ee400081a0000 */
[C---:B---3--:R-:W-:Y:S01]  /*6510*/  FMUL R0, R38.reuse, R4 ;  /* 0x0000000426007220 */ /* 0x048fe20000400000 */
[C---:B------:R-:W-:Y:S01]  /*6520*/  FMUL R2, R38.reuse, R5 ;  /* 0x0000000526027220 */ /* 0x040fe20000400000 */
[C---:B-1----:R-:W-:Y:S01]  /*6530*/  FMUL R3, R38.reuse, R6 ;  /* 0x0000000626037220 */ /* 0x042fe20000400000 */
[C---:B------:R-:W-:Y:S01]  /*6540*/  FMUL R7, R38.reuse, R7 ;  /* 0x0000000726077220 */ /* 0x040fe20000400000 */
[C---:B------:R-:W-:Y:S01]  /*6550*/  FFMA R0, R41.reuse, R40, R0 ;  /* 0x0000002829007223 */ /* 0x040fe20000000000 */
[----:B------:R-:W-:Y:S02]  /*6560*/  HADD2.F32 R40, -RZ, R49.H1_H1 ;  /* 0x30000031ff287230 */ /* 0x000fe40000004100 */
[C---:B------:R-:W-:Y:S01]  /*6570*/  FFMA R2, R41.reuse, R43, R2 ;  /* 0x0000002b29027223 */ /* 0x040fe20000000002 */
[C---:B------:R-:W-:Y:S01]  /*6580*/  FFMA R3, R41.reuse, R42, R3 ;  /* 0x0000002a29037223 */ /* 0x040fe20000000003 */
[--C-:B------:R-:W-:Y:S02]  /*6590*/  HADD2.F32 R43, -RZ, R50.reuse.H0_H0 ;  /* 0x20000032ff2b7230 */ /* 0x100fe40000004100 */
[----:B------:R-:W-:Y:S01]  /*65a0*/  FMUL R4, R38, R8 ;  /* 0x0000000826047220 */ /* 0x000fe20000400000 */
[----:B------:R-:W-:Y:S01]  /*65b0*/  HADD2.F32 R42, -RZ, R50.H1_H1 ;  /* 0x30000032ff2a7230 */ /* 0x000fe20000004100 */
[----:B------:R-:W-:Y:S01]  /*65c0*/  F2FP.F16.F32.PACK_AB R52, R2, R0 ;  /* 0x000000000234723e */ /* 0x000fe200000000ff */
[C---:B------:R-:W-:Y:S01]  /*65d0*/  FFMA R7, R41.reuse, R40, R7 ;  /* 0x0000002829077223 */ /* 0x040fe20000000007 */
[----:B------:R-:W-:Y:S01]  /*65e0*/  FFMA R4, R41, R43, R4 ;  /* 0x0000002b29047223 */ /* 0x000fe20000000004 */
[C---:B------:R-:W-:Y:S01]  /*65f0*/  FMUL R5, R38.reuse, R9 ;  /* 0x0000000926057220 */ /* 0x040fe20000400000 */
[C---:B------:R-:W-:Y:S01]  /*6600*/  FMUL R6, R38.reuse, R10 ;  /* 0x0000000a26067220 */ /* 0x040fe20000400000 */
[----:B------:R-:W-:Y:S01]  /*6610*/  HADD2.F32 R40, -RZ, R51.H1_H1 ;  /* 0x30000033ff287230 */ /* 0x000fe20000004100 */
[----:B------:R-:W-:Y:S01]  /*6620*/  F2FP.F16.F32.PACK_AB R53, R7, R3 ;  /* 0x000000030735723e */ /* 0x000fe200000000ff */
[C---:B------:R-:W-:Y:S01]  /*6630*/  FFMA R5, R41.reuse, R42, R5 ;  /* 0x0000002a29057223 */ /* 0x040fe20000000005 */
[----:B------:R-:W-:Y:S01]  /*6640*/  FFMA R6, R41, R45, R6 ;  /* 0x0000002d29067223 */ /* 0x000fe20000000006 */
[C---:B------:R-:W-:Y:S01]  /*6650*/  FMUL R11, R38.reuse, R11 ;  /* 0x0000000b260b7220 */ /* 0x040fe20000400000 */
[--C-:B------:R-:W-:Y:S02]  /*6660*/  HADD2.F32 R43, -RZ, R56.reuse.H0_H0 ;  /* 0x20000038ff2b7230 */ /* 0x100fe40000004100 */
[C---:B------:R-:W-:Y:S01]  /*6670*/  FMUL R8, R38.reuse, R12 ;  /* 0x0000000c26087220 */ /* 0x040fe20000400000 */
[----:B------:R-:W-:Y:S01]  /*6680*/  F2FP.F16.F32.PACK_AB R54, R5, R4 ;  /* 0x000000040536723e */ /* 0x000fe200000000ff */
[C---:B------:R-:W-:Y:S01]  /*6690*/  FFMA R11, R41.reuse, R40, R11 ;  /* 0x00000028290b7223 */ /* 0x040fe2000000000b */
[----:B------:R-:W-:Y:S02]  /*66a0*/  HADD2.F32 R40, -RZ, R56.H1_H1 ;  /* 0x30000038ff287230 */ /* 0x000fe40000004100 */
[----:B------:R-:W-:Y:S01]  /*66b0*/  FFMA R8, R41, R43, R8 ;  /* 0x0000002b29087223 */ /* 0x000fe20000000008 */
[C---:B------:R-:W-:Y:S01]  /*66c0*/  FMUL R9, R38.reuse, R13 ;  /* 0x0000000d26097220 */ /* 0x040fe20000400000 */
[--C-:B------:R-:W-:Y:S01]  /*66d0*/  HADD2.F32 R45, -RZ, R57.reuse.H0_H0 ;  /* 0x20000039ff2d7230 */ /* 0x100fe20000004100 */
[----:B------:R-:W-:Y:S01]  /*66e0*/  F2FP.F16.F32.PACK_AB R55, R11, R6 ;  /* 0x000000060b37723e */ /* 0x000fe200000000ff */
[C---:B------:R-:W-:Y:S01]  /*66f0*/  FMUL R10, R38.reuse, R14 ;  /* 0x0000000e260a7220 */ /* 0x040fe20000400000 */
[----:B------:R-:W-:Y:S02]  /*6700*/  HADD2.F32 R42, -RZ, R57.H1_H1 ;  /* 0x30000039ff2a7230 */ /* 0x000fe40000004100 */
[C---:B------:R-:W-:Y:S01]  /*6710*/  FFMA R9, R41.reuse, R40, R9 ;  /* 0x0000002829097223 */ /* 0x040fe20000000009 */
[C---:B------:R-:W-:Y:S01]  /*6720*/  FMUL R15, R38.reuse, R15 ;  /* 0x0000000f260f7220 */ /* 0x040fe20000400000 */
[----:B------:R1:W-:Y:S01]  /*6730*/  STSM.16.M88.4 [R97+0x400], R52 ;  /* 0x0004003461007844 */ /* 0x0003e20000000200 */
[----:B------:R-:W-:Y:S01]  /*6740*/  FFMA R10, R41, R45, R10 ;  /* 0x0000002d290a7223 */ /* 0x000fe2000000000a */
[--C-:B------:R-:W-:Y:S01]  /*6750*/  HADD2.F32 R40, -RZ, R58.reuse.H0_H0 ;  /* 0x2000003aff287230 */ /* 0x100fe20000004100 */
[----:B------:R-:W-:Y:S01]  /*6760*/  F2FP.F16.F32.PACK_AB R68, R9, R8 ;  /* 0x000000080944723e */ /* 0x000fe200000000ff */
[----:B------:R-:W-:Y:S01]  /*6770*/  FFMA R15, R41, R42, R15 ;  /* 0x0000002a290f7223 */ /* 0x000fe2000000000f */
[C---:B------:R-:W-:Y:S01]  /*6780*/  FMUL R12, R38.reuse, R16 ;  /* 0x00000010260c7220 */ /* 0x040fe20000400000 */
[----:B------:R-:W-:Y:S02]  /*6790*/  HADD2.F32 R42, -RZ, R58.H1_H1 ;  /* 0x3000003aff2a7230 */ /* 0x000fe40000004100 */
[C---:B------:R-:W-:Y:S01]  /*67a0*/  FMUL R13, R38.reuse, R17 ;  /* 0x00000011260d7220 */ /* 0x040fe20000400000 */
[--C-:B------:R-:W-:Y:S01]  /*67b0*/  HADD2.F32 R43, -RZ, R59.reuse.H0_H0 ;  /* 0x2000003bff2b7230 */ /* 0x100fe20000004100 */
[----:B------:R-:W-:Y:S01]  /*67c0*/  F2FP.F16.F32.PACK_AB R69, R15, R10 ;  /* 0x0000000a0f45723e */ /* 0x000fe200000000ff */
[C---:B------:R-:W-:Y:S01]  /*67d0*/  FFMA R12, R41.reuse, R40, R12 ;  /* 0x00000028290c7223 */ /* 0x040fe2000000000c */
[----:B------:R-:W-:Y:S01]  /*67e0*/  FFMA R13, R41, R42, R13 ;  /* 0x0000002a290d7223 */ /* 0x000fe2000000000d */
[C---:B------:R-:W-:Y:S01]  /*67f0*/  FMUL R14, R38.reuse, R18 ;  /* 0x00000012260e7220 */ /* 0x040fe20000400000 */
[----:B------:R-:W-:Y:S02]  /*6800*/  HADD2.F32 R40, -RZ, R59.H1_H1 ;  /* 0x3000003bff287230 */ /* 0x000fe40000004100 */
[C---:B------:R-:W-:Y:S01]  /*6810*/  FMUL R19, R38.reuse, R19 ;  /* 0x0000001326137220 */ /* 0x040fe20000400000 */
[C---:B------:R-:W-:Y:S01]  /*6820*/  FMUL R16, R38.reuse, R20 ;  /* 0x0000001426107220 */ /* 0x040fe20000400000 */
[----:B------:R-:W-:Y:S01]  /*6830*/  F2FP.F16.F32.PACK_AB R70, R13, R12 ;  /* 0x0000000c0d46723e */ /* 0x000fe200000000ff */
[C---:B------:R-:W-:Y:S01]  /*6840*/  FFMA R14, R41.reuse, R43, R14 ;  /* 0x0000002b290e7223 */ /* 0x040fe2000000000e */
[--C-:B------:R-:W-:Y:S02]  /*6850*/  HADD2.F32 R43, -RZ, R64.reuse.H0_H0 ;  /* 0x20000040ff2b7230 */ /* 0x100fe40000004100 */
[C---:B------:R-:W-:Y:S01]  /*6860*/  FFMA R19, R41.reuse, R40, R19 ;  /* 0x0000002829137223 */ /* 0x040fe20000000013 */
[----:B------:R-:W-:Y:S02]  /*6870*/  HADD2.F32 R42, -RZ, R64.H1_H1 ;  /* 0x30000040ff2a7230 */ /* 0x000fe40000004100 */
[C---:B------:R-:W-:Y:S01]  /*6880*/  FMUL R17, R38.reuse, R21 ;  /* 0x0000001526117220 */ /* 0x040fe20000400000 */
[--C-:B------:R-:W-:Y:S02]  /*6890*/  HADD2.F32 R45, -RZ, R65.reuse.H0_H0 ;  /* 0x20000041ff2d7230 */ /* 0x100fe40000004100 */
[----:B------:R-:W-:Y:S01]  /*68a0*/  FFMA R16, R41, R43, R16 ;  /* 0x0000002b29107223 */ /* 0x000fe20000000010 */
[----:B------:R-:W-:Y:S01]  /*68b0*/  F2FP.F16.F32.PACK_AB R71, R19, R14 ;  /* 0x0000000e1347723e */ /* 0x000fe200000000ff */
[----:B------:R-:W-:Y:S01]  /*68c0*/  FFMA R17, R41, R42, R17 ;  /* 0x0000002a29117223 */ /* 0x000fe20000000011 */
[C---:B------:R-:W-:Y:S01]  /*68d0*/  FMUL R18, R38.reuse, R22 ;  /* 0x0000001626127220 */ /* 0x040fe20000400000 */
[----:B------:R-:W-:Y:S02]  /*68e0*/  HADD2.F32 R40, -RZ, R65.H1_H1 ;  /* 0x30000041ff287230 */ /* 0x000fe40000004100 */
[C---:B------:R-:W-:Y:S01]  /*68f0*/  FMUL R23, R38.reuse, R23 ;  /* 0x0000001726177220 */ /* 0x040fe20000400000 */
[----:B------:R1:W-:Y:S01]  /*6900*/  STSM.16.M88.4 [R96+0x400], R68 ;  /* 0x0004004460007844 */ /* 0x0003e20000000200 */
[----:B------:R-:W-:Y:S01]  /*6910*/  F2FP.F16.F32.PACK_AB R104, R17, R16 ;  /* 0x000000101168723e */ /* 0x000fe200000000ff */
[C---:B------:R-:W-:Y:S01]  /*6920*/  FFMA R18, R41.reuse, R45, R18 ;  /* 0x0000002d29127223 */ /* 0x040fe20000000012 */
[----:B------:R-:W-:Y:S01]  /*6930*/  FFMA R23, R41, R40, R23 ;  /* 0x0000002829177223 */ /* 0x000fe20000000017 */
[--C-:B------:R-:W-:Y:S02]  /*6940*/  HADD2.F32 R43, -RZ, R66.reuse.H0_H0 ;  /* 0x20000042ff2b7230 */ /* 0x100fe40000004100 */
[C---:B------:R-:W-:Y:S01]  /*6950*/  FMUL R20, R38.reuse, R24 ;  /* 0x0000001826147220 */ /* 0x040fe20000400000 */
[----:B------:R-:W-:Y:S02]  /*6960*/  HADD2.F32 R40, -RZ, R66.H1_H1 ;  /* 0x30000042ff287230 */ /* 0x000fe40000004100 */
[C---:B------:R-:W-:Y:S01]  /*6970*/  FMUL R21, R38.reuse, R25 ;  /* 0x0000001926157220 */ /* 0x040fe20000400000 */
[--C-:B------:R-:W-:Y:S01]  /*6980*/  HADD2.F32 R45, -RZ, R67.reuse.H0_H0 ;  /* 0x20000043ff2d7230 */ /* 0x100fe20000004100 */
[----:B------:R-:W-:Y:S01]  /*6990*/  F2FP.F16.F32.PACK_AB R105, R23, R18 ;  /* 0x000000121769723e */ /* 0x000fe200000000ff */
[C---:B------:R-:W-:Y:S01]  /*69a0*/  FFMA R20, R41.reuse, R43, R20 ;  /* 0x0000002b29147223 */ /* 0x040fe20000000014 */
[C---:B------:R-:W-:Y:S01]  /*69b0*/  FFMA R21, R41.reuse, R40, R21 ;  /* 0x0000002829157223 */ /* 0x040fe20000000015 */
[C---:B------:R-:W-:Y:S01]  /*69c0*/  FMUL R22, R38.reuse, R26 ;  /* 0x0000001a26167220 */ /* 0x040fe20000400000 */
[----:B------:R-:W-:Y:S02]  /*69d0*/  HADD2.F32 R42, -RZ, R67.H1_H1 ;  /* 0x30000043ff2a7230 */ /* 0x000fe40000004100 */
[C---:B------:R-:W-:Y:S01]  /*69e0*/  FMUL R27, R38.reuse, R27 ;  /* 0x0000001b261b7220 */ /* 0x040fe20000400000 */
[--C-:B------:R-:W-:Y:S02]  /*69f0*/  HADD2.F32 R40, -RZ, R72.reuse.H0_H0 ;  /* 0x20000048ff287230 */ /* 0x100fe40000004100 */
[C---:B------:R-:W-:Y:S01]  /*6a00*/  FFMA R22, R41.reuse, R45, R22 ;  /* 0x0000002d29167223 */ /* 0x040fe20000000016 */
[C---:B------:R-:W-:Y:S01]  /*6a10*/  FMUL R24, R38.reuse, R28 ;  /* 0x0000001c26187220 */ /* 0x040fe20000400000 */
[C---:B------:R-:W-:Y:S01]  /*6a20*/  FFMA R27, R41.reuse, R42, R27 ;  /* 0x0000002a291b7223 */ /* 0x040fe2000000001b */
[----:B------:R-:W-:Y:S02]  /*6a30*/  HADD2.F32 R42, -RZ, R72.H1_H1 ;  /* 0x30000048ff2a7230 */ /* 0x000fe40000004100 */
[C---:B------:R-:W-:Y:S01]  /*6a40*/  FMUL R25, R38.reuse, R29 ;  /* 0x0000001d26197220 */ /* 0x040fe20000400000 */
[--C-:B------:R-:W-:Y:S02]  /*6a50*/  HADD2.F32 R43, -RZ, R73.reuse.H0_H0 ;  /* 0x20000049ff2b7230 */ /* 0x100fe40000004100 */
[C---:B------:R-:W-:Y:S01]  /*6a60*/  FMUL R26, R38.reuse, R30 ;  /* 0x0000001e261a7220 */ /* 0x040fe20000400000 */
[C---:B------:R-:W-:Y:S01]  /*6a70*/  FFMA R24, R41.reuse, R40, R24 ;  /* 0x0000002829187223 */ /* 0x040fe20000000018 */
[----:B------:R-:W-:Y:S02]  /*6a80*/  HADD2.F32 R40, -RZ, R73.H1_H1 ;  /* 0x30000049ff287230 */ /* 0x000fe40000004100 */
[C---:B------:R-:W-:Y:S01]  /*6a90*/  FFMA R25, R41.reuse, R42, R25 ;  /* 0x0000002a29197223 */ /* 0x040fe20000000019 */
[C---:B------:R-:W-:Y:S01]  /*6aa0*/  FMUL R31, R38.reuse, R31 ;  /* 0x0000001f261f7220 */ /* 0x040fe20000400000 */
[C---:B------:R-:W-:Y:S01]  /*6ab0*/  FFMA R26, R41.reuse, R43, R26 ;  /* 0x0000002b291a7223 */ /* 0x040fe2000000001a */
[--C-:B------:R-:W-:Y:S02]  /*6ac0*/  HADD2.F32 R43, -RZ, R74.reuse.H0_H0 ;  /* 0x2000004aff2b7230 */ /* 0x100fe40000004100 */
[C---:B------:R-:W-:Y:S01]  /*6ad0*/  FMUL R28, R38.reuse, R32 ;  /* 0x00000020261c7220 */ /* 0x040fe20000400000 */
[----:B------:R-:W-:Y:S02]  /*6ae0*/  HADD2.F32 R42, -RZ, R74.H1_H1 ;  /* 0x3000004aff2a7230 */ /* 0x000fe40000004100 */
[C---:B------:R-:W-:Y:S01]  /*6af0*/  FFMA R31, R41.reuse, R40, R31 ;  /* 0x00000028291f7223 */ /* 0x040fe2000000001f */
[C---:B------:R-:W-:Y:S01]  /*6b00*/  FMUL R29, R38.reuse, R33 ;  /* 0x00000021261d7220 */ /* 0x040fe20000400000 */
[--C-:B------:R-:W-:Y:S02]  /*6b10*/  HADD2.F32 R45, -RZ, R75.reuse.H0_H0 ;  /* 0x2000004bff2d7230 */ /* 0x100fe40000004100 */
[C---:B------:R-:W-:Y:S01]  /*6b20*/  FMUL R30, R38.reuse, R34 ;  /* 0x00000022261e7220 */ /* 0x040fe20000400000 */
[----:B------:R-:W-:Y:S02]  /*6b30*/  HADD2.F32 R40, -RZ, R75.H1_H1 ;  /* 0x3000004bff287230 */ /* 0x000fe40000004100 */
[----:B------:R-:W-:Y:S01]  /*6b40*/  FMUL R35, R38, R35 ;  /* 0x0000002326237220 */ /* 0x000fe20000400000 */
[C---:B------:R-:W-:Y:S01]  /*6b50*/  FFMA R28, R41.reuse, R43, R28 ;  /* 0x0000002b291c7223 */ /* 0x040fe2000000001c */
[C---:B------:R-:W-:Y:S01]  /*6b60*/  FFMA R29, R41.reuse, R42, R29 ;  /* 0x0000002a291d7223 */ /* 0x040fe2000000001d */
[C---:B------:R-:W-:Y:S01]  /*6b70*/  FFMA R30, R41.reuse, R45, R30 ;  /* 0x0000002d291e7223 */ /* 0x040fe2000000001e */
[----:B------:R-:W-:Y:S01]  /*6b80*/  FFMA R35, R41, R40, R35 ;  /* 0x0000002829237223 */ /* 0x000fe20000000023 */
[----:B------:R-:W-:Y:S02]  /*6b90*/  F2FP.F16.F32.PACK_AB R106, R21, R20 ;  /* 0x00000014156a723e */ /* 0x000fe400000000ff */
[----:B------:R-:W-:Y:S02]  /*6ba0*/  F2FP.F16.F32.PACK_AB R107, R27, R22 ;  /* 0x000000161b6b723e */ /* 0x000fe400000000ff */
[----:B------:R-:W-:Y:S02]  /*6bb0*/  F2FP.F16.F32.PACK_AB R108, R25, R24 ;  /* 0x00000018196c723e */ /* 0x000fe400000000ff */
[----:B------:R-:W-:Y:S01]  /*6bc0*/  F2FP.F16.F32.PACK_AB R109, R31, R26 ;  /* 0x0000001a1f6d723e */ /* 0x000fe200000000ff */
[----:B------:R1:W-:Y:S01]  /*6bd0*/  STSM.16.M88.4 [R99], R104 ;  /* 0x0000006863007844 */ /* 0x0003e20000000200 */
[----:B------:R-:W-:Y:S02]  /*6be0*/  F2FP.F16.F32.PACK_AB R110, R29, R28 ;  /* 0x0000001c1d6e723e */ /* 0x000fe400000000ff */
[----:B------:R-:W-:Y:S05]  /*6bf0*/  F2FP.F16.F32.PACK_AB R111, R35, R30 ;  /* 0x0000001e236f723e */ /* 0x000fea00000000ff */
[----:B------:R1:W-:Y:S01]  /*6c00*/  STSM.16.M88.4 [R100], R108 ;  /* 0x0000006c64007844 */ /* 0x0003e20000000200 */
[----:B------:R-:W-:Y:S01]  /*6c10*/  @!PT LDS RZ, [RZ] ;  /* 0x00000000fffff984 */ /* 0x000fe20000000800 */
[----:B------:R-:W-:Y:S01]  /*6c20*/  @!PT LDS RZ, [RZ] ;  /* 0x00000000fffff984 */ /* 0x000fe20000000800 */
[----:B------:R-:W-:Y:S01]  /*6c30*/  @!PT LDS RZ, [RZ] ;  /* 0x00000000fffff984 */ /* 0x000fe20000000800 */
[----:B------:R-:W-:Y:S01]  /*6c40*/  @!PT LDS RZ, [RZ] ;  /* 0x00000000fffff984 */ /* 0x000fe20000000800 */
[----:B------:R2:W-:Y:S07]  /*6c50*/  MEMBAR.ALL.CTA ;  /* 0x0000000000007992 */ /* 0x0005ee0000008000 */
[----:B--2---:R-:W2:Y:S02]  /*6c60*/  FENCE.VIEW.ASYNC.S ;  /* 0x00000000000073c6 */ /* 0x004ea40000000000 */
[----:B--2---:R-:W-:Y:S06]  /*6c70*/  BAR.SYNC.DEFER_BLOCKING 0x1, 0x80 ;  /* 0x0042000000007b1d */ /* 0x004fec0000010000 */
[----:B------:R-:W-:Y:S05]  /*6c80*/  @P0 BRA `(.L_x_106) ;  /* 0x0000000000280947 */ /* 0x000fea0003800000 */
[----:B------:R-:W2:Y:S01]  /*6c90*/  LDCU.64 UR6, c[0x0][0x348] ;  /* 0x00006900ff0677ac */ /* 0x000ea20008000a00 */
[----:B------:R-:W-:Y:S01]  /*6ca0*/  UIADD3 UR4, UPT, UPT, UR44, 0x400, URZ ;  /* 0x000004002c047890 */ /* 0x000fe2000fffe0ff */
[----:B------:R-:W-:Y:S05]  /*6cb0*/  UMOV UR51, UR36 ;  /* 0x0000002400337c82 */ /* 0x000fea0008000000 */
[----:B------:R-:W-:Y:S04]  /*6cc0*/  MOV R86, UR4 ;  /* 0x0000000400567c02 */ /* 0x000fe80008000f00 */
[----:B------:R-:W-:Y:S01]  /*6cd0*/  R2UR UR48, R86 ;  /* 0x00000000563072ca */ /* 0x000fe200000e0000 */
[----:B--2---:R-:W-:Y:S04]  /*6ce0*/  UIADD3 UR4, UP0, UPT, UR6, 0x680, URZ ;  /* 0x0000068006047890 */ /* 0x004fe8000ff1e0ff */
[----:B------:R-:W-:Y:S09]  /*6cf0*/  UIADD3.X UR5, UPT, UPT, URZ, UR7, URZ, UP0, !UPT ;  /* 0x00000007ff057290 */ /* 0x000ff200087fe4ff */
[----:B------:R2:W-:Y:S01]  /*6d00*/  UTMASTG.3D [UR48], [UR4] ;  /* 0x00000030040073b5 */ /* 0x0005e20008010000 */
[----:B------:R0:W-:Y:S01]  /*6d10*/  UTMACMDFLUSH ;  /* 0x00000000000079b7 */ /* 0x0001e20000000000 */
[----:B--2---:R-:W-:Y:S04]  /*6d20*/  DEPBAR.LE SB0, 0x1 ;  /* 0x000080400000791a */ /* 0x004fe80000000000 */
.L_x_106:
[----:B------:R-:W-:Y:S05]  /*6d30*/  BSYNC.RECONVERGENT B0 ;  /* 0x0000000000007941 */ /* 0x000fea0003800200 */
.L_x_105:
[----:B------:R-:W-:Y:S01]  /*6d40*/  BAR.SYNC.DEFER_BLOCKING 0x1, 0x80 ;  /* 0x0042000000007b1d */ /* 0x000fe20000010000 */
[----:B------:R-:W-:Y:S01]  /*6d50*/  ISETP.NE.AND P1, PT, R95, RZ, PT ;  /* 0x000000ff5f00720c */ /* 0x000fe20003f25270 */
[----:B------:R-:W-:Y:S01]  /*6d60*/  UISETP.NE.AND UP0, UPT, UR47, URZ, UPT ;  /* 0x000000ff2f00728c */ /* 0x000fe2000bf05270 */
[----:B------:R-:W-:Y:S11]  /*6d70*/  LEA R3, R46, UR44, 0x3 ;  /* 0x0000002c2e037c11 */ /* 0x000ff6000f8e18ff */
[----:B------:R-:W-:Y:S01]  /*6d80*/  @P1 SHF.L.U32 R4, R91, 0x1f, RZ ;  /* 0x0000001f5b041819 */ /* 0x000fe200000006ff */
[----:B------:R-:W-:Y:S06]  /*6d90*/  BRA.U !UP0, `(.L_x_107) ;  /* 0x0000000108247547 */ /* 0x000fec000b800000 */
[----:B------:R-:W2:Y:S01]  /*6da0*/  S2R R0, SR_CgaCtaId ;  /* 0x0000000000007919 */ /* 0x000ea20000008800 */
[----:B------:R-:W-:Y:S01]  /*6db0*/  IMAD.U32 R2, RZ, RZ, UR46 ;  /* 0x0000002eff027e24 */ /* 0x000fe2000f8e00ff */
[----:B------:R-:W-:Y:S04]  /*6dc0*/  UIADD3 UR4, UPT, UPT, UR46, 0x1, URZ ;  /* 0x000000012e047890 */ /* 0x000fe8000fffe0ff */
[----:B------:R-:W-:Y:S01]  /*6dd0*/  @P1 LEA R2, R2, UR44, 0x3 ;  /* 0x0000002c02021c11 */ /* 0x000fe2000f8e18ff */
[----:B------:R-:W-:Y:S04]  /*6de0*/  UISETP.NE.AND UP0, UPT, UR4, 0x4, UPT ;  /* 0x000000040400788c */ /* 0x000fe8000bf05270 */
[----:B------:R-:W-:Y:S01]  /*6df0*/  @P1 VIADD R5, R2, 0x60 ;  /* 0x0000006002051836 */ /* 0x000fe20000000000 */
[----:B------:R-:W-:Y:S04]  /*6e00*/  USEL UR46, UR4, URZ, UP0 ;  /* 0x000000ff042e7287 */ /* 0x000fe80008000000 */
[----:B--2---:R-:W-:Y:S04]  /*6e10*/  @P1 PRMT R0, R0, 0x654, R5 ;  /* 0x0000065400001816 */ /* 0x004fe80000000005 */
[----:B------:R2:W-:Y:S04]  /*6e20*/  @P1 SYNCS.ARRIVE.TRANS64.RED.A1T0 RZ, [R0+URZ], RZ ;  /* 0x000000ff00ff19a7 */ /* 0x0005e800081004ff */
.L_x_107:
[----:B------:R-:W3:Y:S01]  /*6e30*/  @P1 SYNCS.PHASECHK.TRANS64.TRYWAIT P0, [R3+URZ+0x40], R4 ;  /* 0x00004004030015a7 */ /* 0x000ee200080011ff */
[----:B------:R-:W-:Y:S01]  /*6e40*/  BSSY B1, `(.L_x_108) ;  /* 0x0000017000017945 */ /* 0x000fe20003800000 */
[----:B---3--:R-:W-:Y:S03]  /*6e50*/  @P1 SEL R60, RZ, 0x1, !P0 ;  /* 0x00000001ff3c1807 */ /* 0x008fe60004000000 */
[----:B------:R-:W-:Y:S05]  /*6e60*/  @!P1 BRA `(.L_x_109) ;  /* 0x0000000000509947 */ /* 0x000fea0003800000 */
[----:B------:R-:W-:Y:S01]  /*6e70*/  ISETP.NE.AND P1, PT, R61, RZ, PT ;  /* 0x000000ff3d00720c */ /* 0x000fe20003f25270 */
[----:B------:R-:W-:Y:S01]  /*6e80*/  BSSY B0, `(.L_x_110) ;  /* 0x000000a000007945 */ /* 0x000fe20003800000 */
[----:B------:R-:W-:Y:S11]  /*6e90*/  ISETP.NE.AND P0, PT, R60, RZ, PT ;  /* 0x000000ff3c00720c */ /* 0x000ff60003f05270 */
[----:B------:R-:W-:Y:S04]  /*6ea0*/  @P1 IMAD R4, R46, 0x2000, R47 ;  /* 0x000020002e041824 */ /* 0x000fe800078e022f */
[----:B------:R-:W-:Y:S04]  /*6eb0*/  @P1 VIADD R7, R4, UR44 ;  /* 0x0000002c04071c36 */ /* 0x000fe80008000000 */
[----:B------:R-:W-:Y:S01]  /*6ec0*/  @P1 IMAD.IADD R2, R92, 0x1, R7 ;  /* 0x000000015c021824 */ /* 0x000fe200078e0207 */
[----:B------:R-:W-:Y:S01]  /*6ed0*/  @P1 IADD3 R5, PT, PT, R62, R7, RZ ;  /* 0x000000073e051210 */ /* 0x000fe20007ffe0ff */
[----:B------:R-:W-:Y:S06]  /*6ee0*/  @P0 BRA `(.L_x_111) ;  /* 0x00000000000c0947 */ /* 0x000fec0003800000 */
[----:B--2---:R-:W-:Y:S04]  /*6ef0*/  SHF.L.U32 R0, R91, 0x1f, RZ ;  /* 0x0000001f5b007819 */ /* 0x004fe800000006ff */
[----:B------:R-:W2:Y:S02]  /*6f00*/  SYNCS.PHASECHK.TRANS64.TRYWAIT P0, [R3+URZ+0x40], R0 ;  /* 0x00004000030075a7 */ /* 0x000ea400080011ff */
[----:B--2---:R-:W-:Y:S05]  /*6f10*/  @!P0 BRA `(.L_x_112) ;  /* 0x00000030008c8947 */ /* 0x004fea0003800000 */
.L_x_111:
[----:B------:R-:W-:Y:S05]  /*6f20*/  BSYNC B0 ;  /* 0x0000000000007941 */ /* 0x000fea0003800000 */
.L_x_110:
[----:B------:R-:W-:Y:S02]  /*6f30*/  ISETP.NE.AND P0, PT, R61, RZ, PT ;  /* 0x000000ff3d00720c */ /* 0x000fe40003f05270 */
[----:B------:R-:W-:Y:S11]  /*6f40*/  IADD3 R46, PT, PT, R46, 0x1, RZ ;  /* 0x000000012e2e7810 */ /* 0x000ff60007ffe0ff */
[----:B--2---:R-:W-:Y:S01]  /*6f50*/  @P0 IMAD.IADD R0, R92, 0x1, R5 ;  /* 0x000000015c000824 */ /* 0x004fe200078e0205 */
[----:B------:R-:W-:Y:S05]  /*6f60*/  @P0 WARPSYNC.ALL ;  /* 0x0000000000000948 */ /* 0x000fea0003800000 */
[----:B------:R3:W4:Y:S04]  /*6f70*/  @P0 LDSM.16.M88.4 R48, [R4+UR44+0x400] ;  /* 0x0004002c0430083b */ /* 0x0007280008000200 */
[----:B------:R3:W2:Y:S04]  /*6f80*/  @P0 LDSM.16.M88.4 R56, [R2+0x400] ;  /* 0x000400000238083b */ /* 0x0006a80000000200 */
[----:B------:R3:W1:Y:S04]  /*6f90*/  @P0 LDSM.16.M88.4 R64, [R5+0x400] ;  /* 0x000400000540083b */ /* 0x0006680000000200 */
[----:B------:R3:W1:Y:S02]  /*6fa0*/  @P0 LDSM.16.M88.4 R72, [R0+0x400] ;  /* 0x000400000048083b */ /* 0x0006640000000200 */
.L_x_109:
[----:B------:R-:W-:Y:S05]  /*6fb0*/  BSYNC B1 ;  /* 0x0000000000017941 */ /* 0x000fea0003800000 */
.L_x_108:
[----:B------:R-:W-:Y:S05]  /*6fc0*/  VIADD R3, R39, 0x40 ;  /* 0x0000004027037836 */ /* 0x000fea0000000000 */
[----:B------:R-:W-:Y:S04]  /*6fd0*/  SHF.R.U32.HI R3, RZ, 0x15, R3 ;  /* 0x00000015ff037819 */ /* 0x000fe80000011603 */
[----:B------:R-:W-:Y:S11]  /*6fe0*/  LOP3.LUT P0, RZ, R3, 0x3, R82, 0x48, !PT ;  /* 0x0000000303ff7812 */ /* 0x000ff60007804852 */
[----:B------:R-:W-:Y:S02]  /*6ff0*/  @!UPT UIADD3 URZ, UPT, UPT, URZ, URZ, URZ ;  /* 0x000000fffffff290 */ /* 0x000fe4000fffe0ff */
[----:B------:R-:W-:Y:S05]  /*7000*/  @!P0 BRA `(.L_x_113) ;  /* 0x0000000000408947 */ /* 0x000fea0003800000 */
[----:B------:R-:W5:Y:S01]  /*7010*/  LDCU.64 UR8, c[0x4][0x70] ;  /* 0x01000e00ff0877ac */ /* 0x000f620008000a00 */
[----:B------:R-:W-:Y:S01]  /*7020*/  MOV R3, 0x0 ;  /* 0x0000000000037802 */ /* 0x000fe20000000f00 */
[----:B------:R-:W-:Y:S02]  /*7030*/  HFMA2 R12, -RZ, RZ, 0, 5.9604644775390625e-08 ;  /* 0x00000001ff0c7431 */ /* 0x000fe400000001ff */
[----:B------:R-:W-:Y:S02]  /*7040*/  IMAD.MOV.U32 R8, RZ, RZ, 0x192 ;  /* 0x00000192ff087424 */ /* 0x000fe400078e00ff */
[----:B------:R-:W-:Y:S01]  /*7050*/  IMAD.MOV.U32 R13, RZ, RZ, RZ ;  /* 0x000000ffff0d7224 */ /* 0x000fe200078e00ff */
[----:B------:R-:W2:Y:S01]  /*7060*/  LDCU.64 UR6, c[0x4][0x78] ;  /* 0x01000f00ff0677ac */ /* 0x000ea20008000a00 */
[----:B---3--:R-:W3:Y:S01]  /*7070*/  LDC.64 R2, c[0x4][R3] ;  /* 0x0100000003027b82 */ /* 0x008ee20000000a00 */
[----:B------:R-:W4:Y:S01]  /*7080*/  LDCU.64 UR4, c[0x4][0x10] ;  /* 0x01000200ff0477ac */ /* 0x000f220008000a00 */
[----:B-----5:R-:W-:Y:S01]  /*7090*/  MOV R5, UR9 ;  /* 0x0000000900057c02 */ /* 0x020fe20008000f00 */
[----:B------:R-:W-:Y:S01]  /*70a0*/  IMAD.U32 R4, RZ, RZ, UR8 ;  /* 0x00000008ff047e24 */ /* 0x000fe2000f8e00ff */
[----:B--2---:R-:W-:Y:S01]  /*70b0*/  MOV R7, UR7 ;  /* 0x0000000700077c02 */ /* 0x004fe20008000f00 */
[----:B------:R-:W-:Y:S01]  /*70c0*/  IMAD.U32 R6, RZ, RZ, UR6 ;  /* 0x00000006ff067e24 */ /* 0x000fe2000f8e00ff */
[----:B----4-:R-:W-:Y:S01]  /*70d0*/  MOV R11, UR5 ;  /* 0x00000005000b7c02 */ /* 0x010fe20008000f00 */
[----:B------:R-:W-:Y:S02]  /*70e0*/  IMAD.U32 R10, RZ, RZ, UR4 ;  /* 0x00000004ff0a7e24 */ /* 0x000fe4000f8e00ff */
[----:B------:R-:W-:Y:S07]  /*70f0*/  LEPC R20, `(.L_x_113) ;  /* 0x000000001014794e */ /* 0x000fee0000000000 */
[----:B-1-3--:R-:W-:Y:S05]  /*7100*/  CALL.ABS.NOINC R2 ;  /* 0x0000000002007343 */ /* 0x00afea0003c00000 */
.L_x_113:
[----:B------:R-:W-:Y:S05]  /*7110*/  WARPSYNC.ALL ;  /* 0x0000000000007948 */ /* 0x000fea0003800000 */
[----:B------:R-:W-:Y:S01]  /*7120*/  R2UR UR4, R39 ;  /* 0x00000000270472ca */ /* 0x000fe200000e0000 */
[--C-:B----4-:R-:W-:Y:S01]  /*7130*/  HADD2.F32 R40, -RZ, R48.reuse.H0_H0 ;  /* 0x20000030ff287230 */ /* 0x110fe20000004100 */
[----:B------:R-:W4:Y:S01]  /*7140*/  S2R R101, SR_CgaCtaId ;  /* 0x0000000000657919 */ /* 0x000f220000008800 */
[----:B------:R-:W-:Y:S01]  /*7150*/  HADD2.F32 R43, -RZ, R48.H1_H1 ;  /* 0x30000030ff2b7230 */ /* 0x000fe20000004100 */
[----:B------:R-:W-:Y:S01]  /*7160*/  ISETP.NE.AND P6, PT, R95, RZ, PT ;  /* 0x000000ff5f00720c */ /* 0x000fe20003fc5270 */
[----:B------:R-:W-:Y:S01]  /*7170*/  HADD2.F32 R42, -RZ, R49.H1_H1 ;  /* 0x30000031ff2a7230 */ /* 0x000fe20000004100 */
[----:B------:R-:W-:Y:S01]  /*7180*/  ISETP.NE.AND P0, PT, R94, RZ, PT ;  /* 0x000000ff5e00720c */ /* 0x000fe20003f05270 */
[--C-:B------:R-:W-:Y:S01]  /*7190*/  HADD2.F32 R44, -RZ, R50.reuse.H1_H1 ;  /* 0x30000032ff2c7230 */ /* 0x100fe20000004100 */
[----:B------:R-:W-:Y:S01]  /*71a0*/  MOV R63, UR46 ;  /* 0x0000002e003f7c02 */ /* 0x000fe20008000f00 */
[----:B--2---:R-:W-:Y:S01]  /*71b0*/  HADD2.F32 R45, -RZ, R59.H0_H0 ;  /* 0x2000003bff2d7230 */ /* 0x004fe20000004100 */
[----:B------:R-:W-:Y:S03]  /*71c0*/  BSSY.RECONVERGENT B0, `(.L_x_114) ;  /* 0x0000088000007945 */ /* 0x000fe60003800200 */
[----:B---3--:R-:W2:Y:S04]  /*71d0*/  LDTM.16dp256bit.x8 R4, tmem[UR4+0x40] ;  /* 0x00004004000479ee */ /* 0x008ea800081a0000 */
[----:B------:R-:W-:Y:S02]  /*71e0*/  @P6 LEA R63, R63, UR44, 0x3 ;  /* 0x0000002c3f3f6c11 */ /* 0x000fe4000f8e18ff */
[----:B-1----:R-:W-:Y:S02]  /*71f0*/  @P6 SHF.L.U32 R108, R91, 0x1f, RZ ;  /* 0x0000001f5b6c6819 */ /* 0x002fe400000006ff */
[----:B------:R-:W-:Y:S02]  /*7200*/  @P6 IADD3 R102, PT, PT, R63, 0x60, RZ ;  /* 0x000000603f666810 */ /* 0x000fe40007ffe0ff */
[----:B------:R-:W-:Y:S01]  /*7210*/  LEA R63, R46, UR44, 0x3 ;  /* 0x0000002c2e3f7c11 */ /* 0x000fe2000f8e18ff */
[C---:B--2---:R-:W-:Y:S01]  /*7220*/  FMUL R0, R38.reuse, R4 ;  /* 0x0000000426007220 */ /* 0x044fe20000400000 */
[C---:B------:R-:W-:Y:S01]  /*7230*/  FMUL R2, R38.reuse, R5 ;  /* 0x0000000526027220 */ /* 0x040fe20000400000 */
[C---:B------:R-:W-:Y:S01]  /*7240*/  FMUL R3, R38.reuse, R6 ;  /* 0x0000000626037220 */ /* 0x040fe20000400000 */
[C---:B------:R-:W-:Y:S01]  /*7250*/  FMUL R7, R38.reuse, R7 ;  /* 0x0000000726077220 */ /* 0x040fe20000400000 */
[C---:B------:R-:W-:Y:S01]  /*7260*/  FFMA R0, R41.reuse, R40, R0 ;  /* 0x0000002829007223 */ /* 0x040fe20000000000 */
[----:B------:R-:W-:Y:S02]  /*7270*/  HADD2.F32 R40, -RZ, R49.H0_H0 ;  /* 0x20000031ff287230 */ /* 0x000fe40000004100 */
[C---:B------:R-:W-:Y:S01]  /*7280*/  FFMA R2, R41.reuse, R43, R2 ;  /* 0x0000002b29027223 */ /* 0x040fe20000000002 */
[C---:B------:R-:W-:Y:S01]  /*7290*/  FMUL R4, R38.reuse, R8 ;  /* 0x0000000826047220 */ /* 0x040fe20000400000 */
[--C-:B------:R-:W-:Y:S02]  /*72a0*/  HADD2.F32 R43, -RZ, R51.reuse.H0_H0 ;  /* 0x20000033ff2b7230 */ /* 0x100fe40000004100 */
[----:B------:R-:W-:Y:S01]  /*72b0*/  FMUL R5, R38, R9 ;  /* 0x0000000926057220 */ /* 0x000fe20000400000 */
[C---:B------:R-:W-:Y:S01]  /*72c0*/  FFMA R3, R41.reuse, R40, R3 ;  /* 0x0000002829037223 */ /* 0x040fe20000000003 */
[----:B------:R-:W-:Y:S01]  /*72d0*/  HADD2.F32 R40, -RZ, R50.H0_H0 ;  /* 0x20000032ff287230 */ /* 0x000fe20000004100 */
[----:B------:R-:W-:Y:S01]  /*72e0*/  F2FP.F16.F32.PACK_AB R52, R2, R0 ;  /* 0x000000000234723e */ /* 0x000fe200000000ff */
[C---:B------:R-:W-:Y:S01]  /*72f0*/  FFMA R7, R41.reuse, R42, R7 ;  /* 0x0000002a29077223 */ /* 0x040fe20000000007 */
[----:B------:R-:W-:Y:S02]  /*7300*/  HADD2.F32 R42, -RZ, R51.H1_H1 ;  /* 0x30000033ff2a7230 */ /* 0x000fe40000004100 */
[C---:B------:R-:W-:Y:S01]  /*7310*/  FMUL R6, R38.reuse, R10 ;  /* 0x0000000a26067220 */ /* 0x040fe20000400000 */
[C---:B------:R-:W-:Y:S01]  /*7320*/  FFMA R4, R41.reuse, R40, R4 ;  /* 0x0000002829047223 */ /* 0x040fe20000000004 */
[----:B------:R-:W-:Y:S01]  /*7330*/  FFMA R5, R41, R44, R5 ;  /* 0x0000002c29057223 */ /* 0x000fe20000000005 */
[----:B------:R-:W-:Y:S01]  /*7340*/  F2FP.F16.F32.PACK_AB R53, R7, R3 ;  /* 0x000000030735723e */ /* 0x000fe200000000ff */
[----:B------:R-:W-:Y:S01]  /*7350*/  FFMA R6, R41, R43, R6 ;  /* 0x0000002b29067223 */ /* 0x000fe20000000006 */
[C---:B------:R-:W-:Y:S01]  /*7360*/  FMUL R11, R38.reuse, R11 ;  /* 0x0000000b260b7220 */ /* 0x040fe20000400000 */
[--C-:B------:R-:W-:Y:S01]  /*7370*/  HADD2.F32 R40, -RZ, R56.reuse.H0_H0 ;  /* 0x20000038ff287230 */ /* 0x100fe20000004100 */
[----:B------:R-:W-:Y:S01]  /*7380*/  F2FP.F16.F32.PACK_AB R54, R5, R4 ;  /* 0x000000040536723e */ /* 0x000fe200000000ff */
[C---:B------:R-:W-:Y:S01]  /*7390*/  FMUL R8, R38.reuse, R12 ;  /* 0x0000000c26087220 */ /* 0x040fe20000400000 */
        /* <DEDUP_REMOVED lines=13> */
[--C-:B------:R-:W-:Y:S02]  /*7470*/  HADD2.F32 R43, -RZ, R58.reuse.H0_H0 ;  /* 0x2000003aff2b7230 */ /* 0x100fe40000004100 */
[----:B------:R-:W-:Y:S01]  /*7480*/  FFMA R15, R41, R40, R15 ;  /* 0x00000028290f7223 */ /* 0x000fe2000000000f */
[C---:B------:R-:W-:Y:S01]  /*7490*/  FMUL R12, R38.reuse, R16 ;  /* 0x00000010260c7220 */ /* 0x040fe20000400000 */
[----:B------:R-:W-:Y:S02]  /*74a0*/  HADD2.F32 R42, -RZ, R58.H1_H1 ;  /* 0x3000003aff2a7230 */ /* 0x000fe40000004100 */
[C---:B------:R-:W-:Y:S01]  /*74b0*/  FMUL R13, R38.reuse, R17 ;  /* 0x00000011260d7220 */ /* 0x040fe20000400000 */
[C---:B------:R-:W-:Y:S01]  /*74c0*/  FMUL R14, R38.reuse, R18 ;  /* 0x00000012260e7220 */ /* 0x040fe20000400000 */
[----:B------:R-:W-:Y:S01]  /*74d0*/  F2FP.F16.F32.PACK_AB R69, R15, R10 ;  /* 0x0000000a0f45723e */ /* 0x000fe200000000ff */
[C---:B------:R-:W-:Y:S01]  /*74e0*/  FFMA R12, R41.reuse, R43, R12 ;  /* 0x0000002b290c7223 */ /* 0x040fe2000000000c */
[----:B------:R-:W-:Y:S02]  /*74f0*/  HADD2.F32 R40, -RZ, R59.H1_H1 ;  /* 0x3000003bff287230 */ /* 0x000fe40000004100 */
[C---:B------:R-:W-:Y:S01]  /*7500*/  FFMA R13, R41.reuse, R42, R13 ;  /* 0x0000002a290d7223 */ /* 0x040fe2000000000d */
[----:B------:R-:W-:Y:S01]  /*7510*/  FFMA R14, R41, R45, R14 ;  /* 0x0000002d290e7223 */ /* 0x000fe2000000000e */
[C---:B------:R-:W-:Y:S01]  /*7520*/  FMUL R19, R38.reuse, R19 ;  /* 0x0000001326137220 */ /* 0x040fe20000400000 */
[--C-:B------:R-:W-:Y:S02]  /*7530*/  HADD2.F32 R43, -RZ, R64.reuse.H0_H0 ;  /* 0x20000040ff2b7230 */ /* 0x100fe40000004100 */
        /* <DEDUP_REMOVED lines=13> */
[--C-:B------:R-:W-:Y:S01]  /*7610*/  HADD2.F32 R42, -RZ, R66.reuse.H0_H0 ;  /* 0x20000042ff2a7230 */ /* 0x100fe20000004100 */
[----:B------:R2:W-:Y:S01]  /*7620*/  STSM.16.M88.4 [R96+0x2400], R68 ;  /* 0x0024004460007844 */ /* 0x0005e20000000200 */
[----:B-1----:R-:W-:Y:S01]  /*7630*/  F2FP.F16.F32.PACK_AB R52, R17, R16 ;  /* 0x000000101134723e */ /* 0x002fe200000000ff */
[----:B------:R-:W-:Y:S01]  /*7640*/  FFMA R23, R41, R40, R23 ;  /* 0x0000002829177223 */ /* 0x000fe20000000017 */
        /* <DEDUP_REMOVED lines=19> */
[C---:B------:R-:W-:Y:S01]  /*7780*/  FFMA R25, R41.reuse, R42, R25 ;  /* 0x0000002a29197223 */ /* 0x040fe20000000019 */
[----:B------:R-:W-:Y:S02]  /*7790*/  HADD2.F32 R40, -RZ, R73.H1_H1 ;  /* 0x30000049ff287230 */ /* 0x000fe40000004100 */
[C---:B------:R-:W-:Y:S01]  /*77a0*/  FFMA R26, R41.reuse, R43, R26 ;  /* 0x0000002b291a7223 */ /* 0x040fe2000000001a */
[C---:B------:R-:W-:Y:S01]  /*77b0*/  FMUL R31, R38.reuse, R31 ;  /* 0x0000001f261f7220 */ /* 0x040fe20000400000 */
[--C-:B------:R-:W-:Y:S02]  /*77c0*/  HADD2.F32 R43, -RZ, R74.reuse.H0_H0 ;  /* 0x2000004aff2b7230 */ /* 0x100fe40000004100 */
[C---:B------:R-:W-:Y:S01]  /*77d0*/  FMUL R28, R38.reuse, R32 ;  /* 0x00000020261c7220 */ /* 0x040fe20000400000 */
[----:B------:R-:W-:Y:S02]  /*77e0*/  HADD2.F32 R42, -RZ, R74.H1_H1 ;  /* 0x3000004aff2a7230 */ /* 0x000fe40000004100 */
[C---:B------:R-:W-:Y:S01]  /*77f0*/  FMUL R29, R38.reuse, R33 ;  /* 0x00000021261d7220 */ /* 0x040fe20000400000 */
[--C-:B------:R-:W-:Y:S02]  /*7800*/  HADD2.F32 R45, -RZ, R75.reuse.H0_H0 ;  /* 0x2000004bff2d7230 */ /* 0x100fe40000004100 */
[C---:B------:R-:W-:Y:S01]  /*7810*/  FMUL R30, R38.reuse, R34 ;  /* 0x00000022261e7220 */ /* 0x040fe20000400000 */
[----:B------:R-:W-:Y:S02]  /*7820*/  HADD2.F32 R44, -RZ, R75.H1_H1 ;  /* 0x3000004bff2c7230 */ /* 0x000fe40000004100 */
[C---:B------:R-:W-:Y:S01]  /*7830*/  FFMA R31, R41.reuse, R40, R31 ;  /* 0x00000028291f7223 */ /* 0x040fe2000000001f */
        /* <DEDUP_REMOVED lines=9> */
[----:B------:R2:W-:Y:S01]  /*78d0*/  STSM.16.M88.4 [R99+0x2000], R52 ;  /* 0x0020003463007844 */ /* 0x0005e20000000200 */
[----:B------:R-:W-:Y:S02]  /*78e0*/  F2FP.F16.F32.PACK_AB R106, R29, R28 ;  /* 0x0000001c1d6a723e */ /* 0x000fe400000000ff */
[----:B------:R-:W-:Y:S02]  /*78f0*/  F2FP.F16.F32.PACK_AB R107, R35, R30 ;  /* 0x0000001e236b723e */ /* 0x000fe400000000ff */
[----:B----4-:R-:W-:Y:S03]  /*7900*/  @P6 PRMT R102, R101, 0x654, R102 ;  /* 0x0000065465666816 */ /* 0x010fe60000000066 */
[----:B------:R2:W-:Y:S01]  /*7910*/  STSM.16.M88.4 [R100+0x2000], R104 ;  /* 0x0020006864007844 */ /* 0x0005e20000000200 */
[----:B------:R-:W-:Y:S01]  /*7920*/  @!PT LDS RZ, [RZ] ;  /* 0x00000000fffff984 */ /* 0x000fe20000000800 */
[----:B------:R-:W-:Y:S01]  /*7930*/  @!PT LDS RZ, [RZ] ;  /* 0x00000000fffff984 */ /* 0x000fe20000000800 */
[----:B------:R-:W-:Y:S01]  /*7940*/  @!PT LDS RZ, [RZ] ;  /* 0x00000000fffff984 */ /* 0x000fe20000000800 */
[----:B------:R-:W-:Y:S01]  /*7950*/  @!PT LDS RZ, [RZ] ;  /* 0x00000000fffff984 */ /* 0x000fe20000000800 */
[----:B------:R1:W-:Y:S07]  /*7960*/  MEMBAR.ALL.CTA ;  /* 0x0000000000007992 */ /* 0x0003ee0000008000 */
[----:B-1----:R-:W1:Y:S02]  /*7970*/  FENCE.VIEW.ASYNC.S ;  /* 0x00000000000073c6 */ /* 0x002e640000000000 */
[----:B-1----:R-:W-:Y:S06]  /*7980*/  BAR.SYNC.DEFER_BLOCKING 0x1, 0x80 ;  /* 0x0042000000007b1d */ /* 0x002fec0000010000 */
[----:B------:R-:W-:Y:S05]  /*7990*/  @P0 BRA `(.L_x_115) ;  /* 0x0000000000280947 */ /* 0x000fea0003800000 */
[----:B------:R-:W1:Y:S01]  /*79a0*/  LDCU.64 UR6, c[0x0][0x348] ;  /* 0x00006900ff0677ac */ /* 0x000e620008000a00 */
[----:B------:R-:W-:Y:S02]  /*79b0*/  UIADD3 UR9, UPT, UPT, UR49, 0x40, URZ ;  /* 0x0000004031097890 */ /* 0x000fe4000fffe0ff */
[----:B------:R-:W-:Y:S01]  /*79c0*/  UIADD3 UR8, UPT, UPT, UR44, 0x2400, URZ ;  /* 0x000024002c087890 */ /* 0x000fe2000fffe0ff */
[----:B------:R-:W-:Y:S01]  /*79d0*/  UMOV UR10, UR50 ;  /* 0x00000032000a7c82 */ /* 0x000fe20008000000 */
[----:B------:R-:W-:Y:S01]  /*79e0*/  UMOV UR11, UR36 ;  /* 0x00000024000b7c82 */ /* 0x000fe20008000000 */
[----:B-1----:R-:W-:Y:S04]  /*79f0*/  UIADD3 UR4, UP0, UPT, UR6, 0x680, URZ ;  /* 0x0000068006047890 */ /* 0x002fe8000ff1e0ff */
[----:B------:R-:W-:Y:S09]  /*7a00*/  UIADD3.X UR5, UPT, UPT, URZ, UR7, URZ, UP0, !UPT ;  /* 0x00000007ff057290 */ /* 0x000ff200087fe4ff */
[----:B------:R1:W-:Y:S01]  /*7a10*/  UTMASTG.3D [UR8], [UR4] ;  /* 0x00000008040073b5 */ /* 0x0003e20008010000 */
[----:B------:R0:W-:Y:S01]  /*7a20*/  UTMACMDFLUSH ;  /* 0x00000000000079b7 */ /* 0x0001e20000000000 */
[----:B-1----:R-:W-:Y:S04]  /*7a30*/  DEPBAR.LE SB0, 0x1 ;  /* 0x000080400000791a */ /* 0x002fe80000000000 */
.L_x_115:
[----:B------:R-:W-:Y:S05]  /*7a40*/  BSYNC.RECONVERGENT B0 ;  /* 0x0000000000007941 */ /* 0x000fea0003800200 */
.L_x_114:
[----:B------:R-:W-:Y:S01]  /*7a50*/  BAR.SYNC.DEFER_BLOCKING 0x1, 0x80 ;  /* 0x0042000000007b1d */ /* 0x000fe20000010000 */
[----:B------:R-:W-:Y:S04]  /*7a60*/  UIADD3 UR4, UPT, UPT, UR46, 0x1, URZ ;  /* 0x000000012e047890 */ /* 0x000fe8000fffe0ff */
[----:B------:R-:W-:Y:S04]  /*7a70*/  UISETP.NE.AND UP0, UPT, UR4, 0x4, UPT ;  /* 0x000000040400788c */ /* 0x000fe8000bf05270 */
[----:B------:R-:W-:Y:S01]  /*7a80*/  USEL UR45, UR4, URZ, UP0 ;  /* 0x000000ff042d7287 */ /* 0x000fe20008000000 */
[----:B------:R1:W-:Y:S01]  /*7a90*/  @P6 SYNCS.ARRIVE.TRANS64.RED.A1T0 RZ, [R102+URZ], RZ ;  /* 0x000000ff66ff69a7 */ /* 0x0003e200081004ff */
[----:B------:R-:W-:Y:S01]  /*7aa0*/  BSSY B1, `(.L_x_116) ;  /* 0x0000018000017945 */ /* 0x000fe20003800000 */
[----:B------:R-:W3:Y:S02]  /*7ab0*/  @P6 SYNCS.PHASECHK.TRANS64.TRYWAIT P0, [R63+URZ+0x40], R108 ;  /* 0x0000406c3f0065a7 */ /* 0x000ee400080011ff */
[----:B---3--:R-:W-:Y:S01]  /*7ac0*/  @P6 SEL R60, RZ, 0x1, !P0 ;  /* 0x00000001ff3c6807 */ /* 0x008fe20004000000 */
[----:B-1----:R-:W-:Y:S06]  /*7ad0*/  @!P6 BRA `(.L_x_117) ;  /* 0x000000000050e947 */ /* 0x002fec0003800000 */
        /* <DEDUP_REMOVED lines=8> */
[----:B------:R-:W-:Y:S04]  /*7b60*/  SHF.L.U32 R4, R91, 0x1f, RZ ;  /* 0x0000001f5b047819 */ /* 0x000fe800000006ff */
[----:B------:R-:W1:Y:S02]  /*7b70*/  SYNCS.PHASECHK.TRANS64.TRYWAIT P0, [R63+URZ+0x40], R4 ;  /* 0x000040043f0075a7 */ /* 0x000e6400080011ff */
[----:B-1----:R-:W-:Y:S05]  /*7b80*/  @!P0 BRA `(.L_x_120) ;  /* 0x0000002400848947 */ /* 0x002fea0003800000 */
.L_x_119:
[----:B------:R-:W-:Y:S05]  /*7b90*/  BSYNC B0 ;  /* 0x0000000000007941 */ /* 0x000fea0003800000 */
.L_x_118:
[----:B------:R-:W-:Y:S02]  /*7ba0*/  ISETP.NE.AND P0, PT, R61, RZ, PT ;  /* 0x000000ff3d00720c */ /* 0x000fe40003f05270 */
[----:B------:R-:W-:Y:S11]  /*7bb0*/  IADD3 R46, PT, PT, R46, 0x1, RZ ;  /* 0x000000012e2e7810 */ /* 0x000ff60007ffe0ff */
[----:B-1----:R-:W-:Y:S01]  /*7bc0*/  @P0 IMAD.IADD R4, R92, 0x1, R3 ;  /* 0x000000015c040824 */ /* 0x002fe200078e0203 */
[----:B------:R-:W-:Y:S05]  /*7bd0*/  @P0 WARPSYNC.ALL ;  /* 0x0000000000000948 */ /* 0x000fea0003800000 */
[----:B------:R1:W3:Y:S04]  /*7be0*/  @P0 LDSM.16.M88.4 R48, [R2+UR44+0x400] ;  /* 0x0004002c0230083b */ /* 0x0002e80008000200 */
[----:B------:R1:W4:Y:S04]  /*7bf0*/  @P0 LDSM.16.M88.4 R56, [R0+0x400] ;  /* 0x000400000038083b */ /* 0x0003280000000200 */
[----:B------:R1:W1:Y:S04]  /*7c00*/  @P0 LDSM.16.M88.4 R64, [R3+0x400] ;  /* 0x000400000340083b */ /* 0x0002680000000200 */
[----:B------:R1:W1:Y:S02]  /*7c10*/  @P0 LDSM.16.M88.4 R72, [R4+0x400] ;  /* 0x000400000448083b */ /* 0x0002640000000200 */
.L_x_117:
[----:B------:R-:W-:Y:S05]  /*7c20*/  BSYNC B1 ;  /* 0x0000000000017941 */ /* 0x000fea0003800000 */
.L_x_116:
[----:B-1----:R-:W-:Y:S05]  /*7c30*/  VIADD R3, R39, 0x80 ;  /* 0x0000008027037836 */ /* 0x002fea0000000000 */
[----:B------:R-:W-:Y:S04]  /*7c40*/  SHF.R.U32.HI R3, RZ, 0x15, R3 ;  /* 0x00000015ff037819 */ /* 0x000fe80000011603 */
[----:B------:R-:W-:Y:S11]  /*7c50*/  LOP3.LUT P0, RZ, R3, 0x3, R82, 0x48, !PT ;  /* 0x0000000303ff7812 */ /* 0x000ff60007804852 */
[----:B------:R-:W-:Y:S02]  /*7c60*/  @!UPT UIADD3 URZ, UPT, UPT, URZ, URZ, URZ ;  /* 0x000000fffffff290 */ /* 0x000fe4000fffe0ff */
[----:B------:R-:W-:Y:S05]  /*7c70*/  @!P0 BRA `(.L_x_121) ;  /* 0x0000000000408947 */ /* 0x000fea0003800000 */
[----:B------:R-:W1:Y:S01]  /*7c80*/  LDCU.64 UR8, c[0x4][0x70] ;  /* 0x01000e00ff0877ac */ /* 0x000e620008000a00 */
[----:B------:R-:W-:Y:S01]  /*7c90*/  MOV R3, 0x0 ;  /* 0x0000000000037802 */ /* 0x000fe20000000f00 */
[----:B------:R-:W-:Y:S02]  /*7ca0*/  HFMA2 R12, -RZ, RZ, 0, 5.9604644775390625e-08 ;  /* 0x00000001ff0c7431 */ /* 0x000fe400000001ff */
[----:B------:R-:W-:Y:S02]  /*7cb0*/  IMAD.MOV.U32 R8, RZ, RZ, 0x192 ;  /* 0x00000192ff087424 */ /* 0x000fe400078e00ff */
[----:B------:R-:W-:Y:S01]  /*7cc0*/  IMAD.MOV.U32 R13, RZ, RZ, RZ ;  /* 0x000000ffff0d7224 */ /* 0x000fe200078e00ff */
[----:B------:R-:W5:Y:S01]  /*7cd0*/  LDCU.64 UR6, c[0x4][0x78] ;  /* 0x01000f00ff0677ac */ /* 0x000f620008000a00 */
[----:B------:R-:W2:Y:S01]  /*7ce0*/  LDC.64 R2, c[0x4][R3] ;  /* 0x0100000003027b82 */ /* 0x000ea20000000a00 */
[----:B------:R-:W3:Y:S01]  /*7cf0*/  LDCU.64 UR4, c[0x4][0x10] ;  /* 0x01000200ff0477ac */ /* 0x000ee20008000a00 */
[----:B-1----:R-:W-:Y:S01]  /*7d00*/  MOV R5, UR9 ;  /* 0x0000000900057c02 */ /* 0x002fe20008000f00 */
[----:B------:R-:W-:Y:S01]  /*7d10*/  IMAD.U32 R4, RZ, RZ, UR8 ;  /* 0x00000008ff047e24 */ /* 0x000fe2000f8e00ff */
[----:B-----5:R-:W-:Y:S01]  /*7d20*/  MOV R7, UR7 ;  /* 0x0000000700077c02 */ /* 0x020fe20008000f00 */
[----:B------:R-:W-:Y:S01]  /*7d30*/  IMAD.U32 R6, RZ, RZ, UR6 ;  /* 0x00000006ff067e24 */ /* 0x000fe2000f8e00ff */
[----:B---3--:R-:W-:Y:S01]  /*7d40*/  MOV R11, UR5 ;  /* 0x00000005000b7c02 */ /* 0x008fe20008000f00 */
[----:B------:R-:W-:Y:S02]  /*7d50*/  IMAD.U32 R10, RZ, RZ, UR4 ;  /* 0x00000004ff0a7e24 */ /* 0x000fe4000f8e00ff */
[----:B------:R-:W-:Y:S07]  /*7d60*/  LEPC R20, `(.L_x_121) ;  /* 0x000000001014794e */ /* 0x000fee0000000000 */
[----:B--2-4-:R-:W-:Y:S05]  /*7d70*/  CALL.ABS.NOINC R2 ;  /* 0x0000000002007343 */ /* 0x014fea0003c00000 */
.L_x_121:
[----:B------:R-:W-:Y:S05]  /*7d80*/  WARPSYNC.ALL ;  /* 0x0000000000007948 */ /* 0x000fea0003800000 */
[----:B------:R-:W-:Y:S01]  /*7d90*/  R2UR UR4, R39 ;  /* 0x00000000270472ca */ /* 0x000fe200000e0000 */
[--C-:B---3--:R-:W-:Y:S01]  /*7da0*/  HADD2.F32 R40, -RZ, R48.reuse.H0_H0 ;  /* 0x20000030ff287230 */ /* 0x108fe20000004100 */
[----:B------:R-:W-:Y:S01]  /*7db0*/  ISETP.NE.AND P6, PT, R95, RZ, PT ;  /* 0x000000ff5f00720c */ /* 0x000fe20003fc5270 */
[----:B------:R-:W-:Y:S01]  /*7dc0*/  HADD2.F32 R43, -RZ, R48.H1_H1 ;  /* 0x30000030ff2b7230 */ /* 0x000fe20000004100 */
[----:B------:R-:W-:Y:S01]  /*7dd0*/  ISETP.NE.AND P0, PT, R94, RZ, PT ;  /* 0x000000ff5e00720c */ /* 0x000fe20003f05270 */
[----:B------:R-:W-:Y:S01]  /*7de0*/  HADD2.F32 R42, -RZ, R49.H0_H0 ;  /* 0x20000031ff2a7230 */ /* 0x000fe20000004100 */
[----:B------:R-:W-:Y:S01]  /*7df0*/  MOV R63, UR45 ;  /* 0x0000002d003f7c02 */ /* 0x000fe20008000f00 */
[--C-:B------:R-:W-:Y:S01]  /*7e00*/  HADD2.F32 R45, -RZ, R51.reuse.H0_H0 ;  /* 0x20000033ff2d7230 */ /* 0x100fe20000004100 */
[----:B------:R-:W-:Y:S01]  /*7e10*/  BSSY.RECONVERGENT B0, `(.L_x_122) ;  /* 0x0000089000007945 */ /* 0x000fe20003800200 */
[----:B------:R-:W-:Y:S01]  /*7e20*/  HADD2.F32 R44, -RZ, R51.H1_H1 ;  /* 0x30000033ff2c7230 */ /* 0x000fe20000004100 */
[----:B------:R-:W-:Y:S03]  /*7e30*/  LEA R108, R46, UR44, 0x3 ;  /* 0x0000002c2e6c7c11 */ /* 0x000fe6000f8e18ff */
[----:B------:R-:W1:Y:S02]  /*7e40*/  LDTM.16dp256bit.x8 R4, tmem[UR4+0x80] ;  /* 0x00008004000479ee */ /* 0x000e6400081a0000 */
[----:B------:R-:W-:Y:S04]  /*7e50*/  @P6 LEA R63, R63, UR44, 0x3 ;  /* 0x0000002c3f3f6c11 */ /* 0x000fe8000f8e18ff */
[----:B------:R-:W-:Y:S02]  /*7e60*/  @P6 IADD3 R102, PT, PT, R63, 0x60, RZ ;  /* 0x000000603f666810 */ /* 0x000fe40007ffe0ff */
[----:B------:R-:W-:Y:S02]  /*7e70*/  @P6 SHF.L.U32 R63, R91, 0x1f, RZ ;  /* 0x0000001f5b3f6819 */ /* 0x000fe400000006ff */
[----:B------:R-:W-:Y:S01]  /*7e80*/  @P6 PRMT R102, R101, 0x654, R102 ;  /* 0x0000065465666816 */ /* 0x000fe20000000066 */
[C---:B-1----:R-:W-:Y:S01]  /*7e90*/  FMUL R0, R38.reuse, R4 ;  /* 0x0000000426007220 */ /* 0x042fe20000400000 */
[C---:B------:R-:W-:Y:S01]  /*7ea0*/  FMUL R2, R38.reuse, R5 ;  /* 0x0000000526027220 */ /* 0x040fe20000400000 */
[C---:B------:R-:W-:Y:S01]  /*7eb0*/  FMUL R3, R38.reuse, R6 ;  /* 0x0000000626037220 */ /* 0x040fe20000400000 */
        /* <DEDUP_REMOVED lines=8> */
[----:B--2---:R-:W-:Y:S01]  /*7f40*/  F2FP.F16.F32.PACK_AB R68, R2, R0 ;  /* 0x000000000244723e */ /* 0x004fe200000000ff */
[C---:B------:R-:W-:Y:S01]  /*7f50*/  FFMA R7, R41.reuse, R40, R7 ;  /* 0x0000002829077223 */ /* 0x040fe20000000007 */
[----:B------:R-:W-:Y:S01]  /*7f60*/  FFMA R4, R41, R43, R4 ;  /* 0x0000002b29047223 */ /* 0x000fe20000000004 */
[C---:B------:R-:W-:Y:S01]  /*7f70*/  FMUL R5, R38.reuse, R9 ;  /* 0x0000000926057220 */ /* 0x040fe20000400000 */
[C---:B------:R-:W-:Y:S01]  /*7f80*/  FMUL R6, R38.reuse, R10 ;  /* 0x0000000a26067220 */ /* 0x040fe20000400000 */
[C---:B------:R-:W-:Y:S01]  /*7f90*/  FMUL R11, R38.reuse, R11 ;  /* 0x0000000b260b7220 */ /* 0x040fe20000400000 */
[--C-:B----4-:R-:W-:Y:S01]  /*7fa0*/  HADD2.F32 R40, -RZ, R56.reuse.H0_H0 ;  /* 0x20000038ff287230 */ /* 0x110fe20000004100 */
[----:B------:R-:W-:Y:S01]  /*7fb0*/  F2FP.F16.F32.PACK_AB R69, R7, R3 ;  /* 0x000000030745723e */ /* 0x000fe200000000ff */
[C---:B------:R-:W-:Y:S01]  /*7fc0*/  FFMA R5, R41.reuse, R42, R5 ;  /* 0x0000002a29057223 */ /* 0x040fe20000000005 */
[C---:B------:R-:W-:Y:S01]  /*7fd0*/  FFMA R6, R41.reuse, R45, R6 ;  /* 0x0000002d29067223 */ /* 0x040fe20000000006 */
[----:B------:R-:W-:Y:S01]  /*7fe0*/  FFMA R11, R41, R44, R11 ;  /* 0x0000002c290b7223 */ /* 0x000fe2000000000b */
[C---:B------:R-:W-:Y:S01]  /*7ff0*/  FMUL R8, R38.reuse, R12 ;  /* 0x0000000c26087220 */ /* 0x040fe20000400000 */
[----:B------:R-:W-:Y:S01]  /*8000*/  HADD2.F32 R42, -RZ, R56.H1_H1 ;  /* 0x30000038ff2a7230 */ /* 0x000fe20000004100 */
[----:B------:R-:W-:Y:S01]  /*8010*/  F2FP.F16.F32.PACK_AB R70, R5, R4 ;  /* 0x000000040546723e */ /* 0x000fe200000000ff */
[C---:B------:R-:W-:Y:S01]  /*8020*/  FMUL R9, R38.reuse, R13 ;  /* 0x0000000d26097220 */ /* 0x040fe20000400000 */
[----:B------:R-:W-:Y:S01]  /*8030*/  F2FP.F16.F32.PACK_AB R71, R11, R6 ;  /* 0x000000060b47723e */ /* 0x000fe200000000ff */
[C---:B------:R-:W-:Y:S01]  /*8040*/  FFMA R8, R41.reuse, R40, R8 ;  /* 0x0000002829087223 */ /* 0x040fe20000000008 */
[--C-:B------:R-:W-:Y:S02]  /*8050*/  HADD2.F32 R43, -RZ, R57.reuse.H0_H0 ;  /* 0x20000039ff2b7230 */ /* 0x100fe40000004100 */
[----:B------:R-:W-:Y:S01]  /*8060*/  FFMA R9, R41, R42, R9 ;  /* 0x0000002a29097223 */ /* 0x000fe20000000009 */
[C---:B------:R-:W-:Y:S01]  /*8070*/  FMUL R10, R38.reuse, R14 ;  /* 0x0000000e260a7220 */ /* 0x040fe20000400000 */
[----:B------:R-:W-:Y:S01]  /*8080*/  HADD2.F32 R40, -RZ, R57.H1_H1 ;  /* 0x30000039ff287230 */ /* 0x000fe20000004100 */
[----:B------:R1:W-:Y:S01]  /*8090*/  STSM.16.M88.4 [R97+0x4400], R68 ;  /* 0x0044004461007844 */ /* 0x0003e20000000200 */
[C---:B------:R-:W-:Y:S01]  /*80a0*/  FMUL R15, R38.reuse, R15 ;  /* 0x0000000f260f7220 */ /* 0x040fe20000400000 */
[----:B------:R-:W-:Y:S01]  /*80b0*/  F2FP.F16.F32.PACK_AB R52, R9, R8 ;  /* 0x000000080934723e */ /* 0x000fe200000000ff */
[C---:B------:R-:W-:Y:S01]  /*80c0*/  FFMA R10, R41.reuse, R43, R10 ;  /* 0x0000002b290a7223 */ /* 0x040fe2000000000a */
[--C-:B------:R-:W-:Y:S02]  /*80d0*/  HADD2.F32 R42, -RZ, R58.reuse.H0_H0 ;  /* 0x2000003aff2a7230 */ /* 0x100fe40000004100 */
        /* <DEDUP_REMOVED lines=26> */
[----:B-1----:R-:W-:Y:S01]  /*8280*/  F2FP.F16.F32.PACK_AB R68, R17, R16 ;  /* 0x000000101144723e */ /* 0x002fe200000000ff */
        /* <DEDUP_REMOVED lines=45> */
[----:B------:R-:W-:Y:S05]  /*8560*/  F2FP.F16.F32.PACK_AB R107, R35, R30 ;  /* 0x0000001e236b723e */ /* 0x000fea00000000ff */
        /* <DEDUP_REMOVED lines=19> */
.L_x_123:
[----:B------:R-:W-:Y:S05]  /*86a0*/  BSYNC.RECONVERGENT B0 ;  /* 0x0000000000007941 */ /* 0x000fea0003800200 */
.L_x_122:
        /* <DEDUP_REMOVED lines=20> */
.L_x_127:
[----:B------:R-:W-:Y:S05]  /*87f0*/  BSYNC B0 ;  /* 0x0000000000007941 */ /* 0x000fea0003800000 */
.L_x_126:
[----:B------:R-:W-:Y:S11]  /*8800*/  ISETP.NE.AND P0, PT, R61, RZ, PT ;  /* 0x000000ff3d00720c */ /* 0x000ff60003f05270 */
[----:B------:R-:W-:Y:S02]  /*8810*/  @!UPT UIADD3 URZ, UPT, UPT, URZ, URZ, URZ ;  /* 0x000000fffffff290 */ /* 0x000fe4000fffe0ff */
[----:B------:R-:W-:Y:S01]  /*8820*/  @P0 IADD3 R2, PT, PT, R92, R5, RZ ;  /* 0x000000055c020210 */ /* 0x000fe20007ffe0ff */
[----:B------:R-:W-:Y:S05]  /*8830*/  @P0 WARPSYNC.ALL ;  /* 0x0000000000000948 */ /* 0x000fea0003800000 */
[----:B------:R3:W4:Y:S04]  /*8840*/  @P0 LDSM.16.M88.4 R48, [R46+UR44+0x400] ;  /* 0x0004002c2e30083b */ /* 0x0007280008000200 */
[----:B------:R3:W1:Y:S04]  /*8850*/  @P0 LDSM.16.M88.4 R56, [R0+0x400] ;  /* 0x000400000038083b */ /* 0x0006680000000200 */
[----:B------:R3:W1:Y:S04]  /*8860*/  @P0 LDSM.16.M88.4 R64, [R5+0x400] ;  /* 0x000400000540083b */ /* 0x0006680000000200 */
[----:B------:R3:W1:Y:S02]  /*8870*/  @P0 LDSM.16.M88.4 R72, [R2+0x400] ;  /* 0x000400000248083b */ /* 0x0006640000000200 */
.L_x_125:
[----:B------:R-:W-:Y:S05]  /*8880*/  BSYNC B1 ;  /* 0x0000000000017941 */ /* 0x000fea0003800000 */
.L_x_124:
        /* <DEDUP_REMOVED lines=11> */
[----:B---3--:R-:W3:Y:S01]  /*8940*/  LDC.64 R2, c[0x4][R3] ;  /* 0x0100000003027b82 */ /* 0x008ee20000000a00 */
[----:B------:R-:W2:Y:S01]  /*8950*/  LDCU.64 UR4, c[0x4][0x10] ;  /* 0x01000200ff0477ac */ /* 0x000ea20008000a00 */
[----:B-1----:R-:W-:Y:S01]  /*8960*/  MOV R5, UR9 ;  /* 0x0000000900057c02 */ /* 0x002fe20008000f00 */
[----:B------:R-:W-:Y:S01]  /*8970*/  IMAD.U32 R4, RZ, RZ, UR8 ;  /* 0x00000008ff047e24 */ /* 0x000fe2000f8e00ff */
[----:B-----5:R-:W-:Y:S01]  /*8980*/  MOV R7, UR7 ;  /* 0x0000000700077c02 */ /* 0x020fe20008000f00 */
[----:B------:R-:W-:Y:S01]  /*8990*/  IMAD.U32 R6, RZ, RZ, UR6 ;  /* 0x00000006ff067e24 */ /* 0x000fe2000f8e00ff */
[----:B--2---:R-:W-:Y:S01]  /*89a0*/  MOV R11, UR5 ;  /* 0x00000005000b7c02 */ /* 0x004fe20008000f00 */
[----:B------:R-:W-:Y:S02]  /*89b0*/  IMAD.U32 R10, RZ, RZ, UR4 ;  /* 0x00000004ff0a7e24 */ /* 0x000fe4000f8e00ff */
[----:B------:R-:W-:Y:S07]  /*89c0*/  LEPC R20, `(.L_x_129) ;  /* 0x000000001014794e */ /* 0x000fee0000000000 */
[----:B---34-:R-:W-:Y:S05]  /*89d0*/  CALL.ABS.NOINC R2 ;  /* 0x0000000002007343 */ /* 0x018fea0003c00000 */
.L_x_129:
[----:B------:R-:W-:Y:S01]  /*89e0*/  ISETP.NE.AND P0, PT, R94, RZ, PT ;  /* 0x000000ff5e00720c */ /* 0x000fe20003f05270 */
[----:B------:R-:W-:Y:S05]  /*89f0*/  WARPSYNC.ALL ;  /* 0x0000000000007948 */ /* 0x000fea0003800000 */
[----:B------:R-:W-:Y:S01]  /*8a00*/  R2UR UR4, R39 ;  /* 0x00000000270472ca */ /* 0x000fe200000e0000 */
[--C-:B----4-:R-:W-:Y:S01]  /*8a10*/  HADD2.F32 R40, -RZ, R48.reuse.H0_H0 ;  /* 0x20000030ff287230 */ /* 0x110fe20000004100 */
[----:B------:R-:W1:Y:S01]  /*8a20*/  S2UR UR6, SR_CgaCtaId ;  /* 0x00000000000679c3 */ /* 0x000e620000008800 */
[----:B------:R-:W-:Y:S01]  /*8a30*/  HADD2.F32 R42, -RZ, R48.H1_H1 ;  /* 0x30000030ff2a7230 */ /* 0x000fe20000004100 */
[----:B------:R-:W-:Y:S01]  /*8a40*/  R2UR UR5, R98 ;  /* 0x00000000620572ca */ /* 0x000fe200000e0000 */
[--C-:B------:R-:W-:Y:S01]  /*8a50*/  HADD2.F32 R43, -RZ, R49.reuse.H0_H0 ;  /* 0x20000031ff2b7230 */ /* 0x100fe20000004100 */
[----:B------:R-:W-:Y:S01]  /*8a60*/  BSSY.RECONVERGENT B0, `(.L_x_130) ;  /* 0x0000089000007945 */ /* 0x000fe20003800200 */
[----:B------:R-:W-:Y:S02]  /*8a70*/  HADD2.F32 R44, -RZ, R49.H1_H1 ;  /* 0x30000031ff2c7230 */ /* 0x000fe40000004100 */
[--C-:B------:R-:W-:Y:S02]  /*8a80*/  HADD2.F32 R45, -RZ, R50.reuse.H0_H0 ;  /* 0x20000032ff2d7230 */ /* 0x100fe40000004100 */
[----:B---3--:R-:W-:Y:S02]  /*8a90*/  HADD2.F32 R46, -RZ, R50.H1_H1 ;  /* 0x30000032ff2e7230 */ /* 0x008fe40000004100 */
[----:B------:R-:W3:Y:S01]  /*8aa0*/  LDTM.16dp256bit.x8 R4, tmem[UR4+0xc0] ;  /* 0x0000c004000479ee */ /* 0x000ee200081a0000 */
[----:B------:R-:W-:Y:S01]  /*8ab0*/  NOP ;  /* 0x0000000000007918 */ /* 0x000fe20000000000 */
[--C-:B------:R-:W-:Y:S02]  /*8ac0*/  HADD2.F32 R47, -RZ, R51.reuse.H0_H0 ;  /* 0x20000033ff2f7230 */ /* 0x100fe40000004100 */
[----:B------:R-:W-:Y:S01]  /*8ad0*/  UIADD3 UR4, UPT, UPT, UR5, 0xd0, URZ ;  /* 0x000000d005047890 */ /* 0x000fe2000fffe0ff */
[----:B------:R-:W-:Y:S02]  /*8ae0*/  HADD2.F32 R49, -RZ, R51.H1_H1 ;  /* 0x30000033ff317230 */ /* 0x000fe40000004100 */
[--C-:B------:R-:W-:Y:S02]  /*8af0*/  HADD2.F32 R48, -RZ, R56.reuse.H0_H0 ;  /* 0x20000038ff307230 */ /* 0x100fe40000004100 */
[----:B------:R-:W-:Y:S02]  /*8b00*/  HADD2.F32 R51, -RZ, R56.H1_H1 ;  /* 0x30000038ff337230 */ /* 0x000fe40000004100 */
[--C-:B------:R-:W-:Y:S02]  /*8b10*/  HADD2.F32 R50, -RZ, R57.reuse.H0_H0 ;  /* 0x20000039ff327230 */ /* 0x100fe40000004100 */
[----:B--2---:R-:W-:Y:S02]  /*8b20*/  HADD2.F32 R52, -RZ, R57.H1_H1 ;  /* 0x30000039ff347230 */ /* 0x004fe40000004100 */
[--C-:B------:R-:W-:Y:S02]  /*8b30*/  HADD2.F32 R53, -RZ, R58.reuse.H0_H0 ;  /* 0x2000003aff357230 */ /* 0x100fe40000004100 */
[----:B------:R-:W-:Y:S02]  /*8b40*/  HADD2.F32 R54, -RZ, R58.H1_H1 ;  /* 0x3000003aff367230 */ /* 0x000fe40000004100 */
[--C-:B------:R-:W-:Y:S02]  /*8b50*/  HADD2.F32 R55, -RZ, R59.reuse.H0_H0 ;  /* 0x2000003bff377230 */ /* 0x100fe40000004100 */
[----:B------:R-:W-:Y:S02]  /*8b60*/  HADD2.F32 R56, -RZ, R59.H1_H1 ;  /* 0x3000003bff387230 */ /* 0x000fe40000004100 */
[--C-:B------:R-:W-:Y:S01]  /*8b70*/  HADD2.F32 R57, -RZ, R64.reuse.H0_H0 ;  /* 0x20000040ff397230 */ /* 0x100fe20000004100 */
[----:B-1----:R-:W-:Y:S01]  /*8b80*/  UPRMT UR4, UR6, 0x654, UR4 ;  /* 0x0000065406047896 */ /* 0x002fe20008000004 */
[C---:B---3--:R-:W-:Y:S01]  /*8b90*/  FMUL R4, R38.reuse, R4 ;  /* 0x0000000426047220 */ /* 0x048fe20000400000 */
[C---:B------:R-:W-:Y:S01]  /*8ba0*/  FMUL R5, R38.reuse, R5 ;  /* 0x0000000526057220 */ /* 0x040fe20000400000 */
[C---:B------:R-:W-:Y:S01]  /*8bb0*/  FMUL R6, R38.reuse, R6 ;  /* 0x0000000626067220 */ /* 0x040fe20000400000 */
[C---:B------:R-:W-:Y:S01]  /*8bc0*/  FMUL R7, R38.reuse, R7 ;  /* 0x0000000726077220 */ /* 0x040fe20000400000 */
[C---:B------:R-:W-:Y:S01]  /*8bd0*/  FFMA R4, R41.reuse, R40, R4 ;  /* 0x0000002829047223 */ /* 0x040fe20000000004 */
[C---:B------:R-:W-:Y:S01]  /*8be0*/  FFMA R5, R41.reuse, R42, R5 ;  /* 0x0000002a29057223 */ /* 0x040fe20000000005 */
[C---:B------:R-:W-:Y:S01]  /*8bf0*/  FFMA R6, R41.reuse, R43, R6 ;  /* 0x0000002b29067223 */ /* 0x040fe20000000006 */
[----:B------:R-:W-:Y:S01]  /*8c00*/  FFMA R7, R41, R44, R7 ;  /* 0x0000002c29077223 */ /* 0x000fe20000000007 */
[----:B------:R-:W-:Y:S01]  /*8c10*/  SYNCS.ARRIVE.TRANS64.RED.A1T0 RZ, [UR4], RZ ;  /* 0x000000ffffff79a7 */ /* 0x000fe20008100404 */
[C---:B------:R-:W-:Y:S01]  /*8c20*/  FMUL R8, R38.reuse, R8 ;  /* 0x0000000826087220 */ /* 0x040fe20000400000 */
[----:B------:R-:W-:Y:S01]  /*8c30*/  F2FP.F16.F32.PACK_AB R104, R5, R4 ;  /* 0x000000040568723e */ /* 0x000fe200000000ff */
[C---:B------:R-:W-:Y:S01]  /*8c40*/  FMUL R9, R38.reuse, R9 ;  /* 0x0000000926097220 */ /* 0x040fe20000400000 */
[----:B------:R-:W-:Y:S01]  /*8c50*/  F2FP.F16.F32.PACK_AB R105, R7, R6 ;  /* 0x000000060769723e */ /* 0x000fe200000000ff */
[C---:B------:R-:W-:Y:S01]  /*8c60*/  FFMA R8, R41.reuse, R45, R8 ;  /* 0x0000002d29087223 */ /* 0x040fe20000000008 */
[C---:B------:R-:W-:Y:S01]  /*8c70*/  FMUL R0, R38.reuse, R10 ;  /* 0x0000000a26007220 */ /* 0x040fe20000400000 */
[C---:B------:R-:W-:Y:S01]  /*8c80*/  FFMA R9, R41.reuse, R46, R9 ;  /* 0x0000002e29097223 */ /* 0x040fe20000000009 */
[C---:B------:R-:W-:Y:S01]  /*8c90*/  FMUL R2, R38.reuse, R11 ;  /* 0x0000000b26027220 */ /* 0x040fe20000400000 */
[C---:B------:R-:W-:Y:S01]  /*8ca0*/  FMUL R3, R38.reuse, R12 ;  /* 0x0000000c26037220 */ /* 0x040fe20000400000 */
[----:B------:R-:W-:Y:S01]  /*8cb0*/  FFMA R0, R41, R47, R0 ;  /* 0x0000002f29007223 */ /* 0x000fe20000000000 */
[C---:B------:R-:W-:Y:S01]  /*8cc0*/  FMUL R10, R38.reuse, R13 ;  /* 0x0000000d260a7220 */ /* 0x040fe20000400000 */
[----:B------:R-:W-:Y:S01]  /*8cd0*/  F2FP.F16.F32.PACK_AB R106, R9, R8 ;  /* 0x00000008096a723e */ /* 0x000fe200000000ff */
[C---:B------:R-:W-:Y:S01]  /*8ce0*/  FFMA R2, R41.reuse, R49, R2 ;  /* 0x0000003129027223 */ /* 0x040fe20000000002 */
[C---:B------:R-:W-:Y:S01]  /*8cf0*/  FFMA R3, R41.reuse, R48, R3 ;  /* 0x0000003029037223 */ /* 0x040fe20000000003 */
[C---:B------:R-:W-:Y:S01]  /*8d00*/  FFMA R10, R41.reuse, R51, R10 ;  /* 0x00000033290a7223 */ /* 0x040fe2000000000a */
[C---:B------:R-:W-:Y:S01]  /*8d10*/  FMUL R11, R38.reuse, R14 ;  /* 0x0000000e260b7220 */ /* 0x040fe20000400000 */
[----:B------:R-:W-:Y:S01]  /*8d20*/  FMUL R15, R38, R15 ;  /* 0x0000000f260f7220 */ /* 0x000fe20000400000 */
[----:B------:R-:W-:Y:S01]  /*8d30*/  F2FP.F16.F32.PACK_AB R107, R2, R0 ;  /* 0x00000000026b723e */ /* 0x000fe200000000ff */
[----:B------:R-:W-:Y:S01]  /*8d40*/  FMUL R12, R38, R16 ;  /* 0x00000010260c7220 */ /* 0x000fe20000400000 */
[----:B------:R-:W-:Y:S01]  /*8d50*/  F2FP.F16.F32.PACK_AB R108, R10, R3 ;  /* 0x000000030a6c723e */ /* 0x000fe200000000ff */
[C---:B------:R-:W-:Y:S01]  /*8d60*/  FFMA R11, R41.reuse, R50, R11 ;  /* 0x00000032290b7223 */ /* 0x040fe2000000000b */
[C---:B------:R-:W-:Y:S01]  /*8d70*/  FFMA R15, R41.reuse, R52, R15 ;  /* 0x00000034290f7223 */ /* 0x040fe2000000000f */
[----:B------:R1:W-:Y:S01]  /*8d80*/  STSM.16.M88.4 [R97+0x6400], R104 ;  /* 0x0064006861007844 */ /* 0x0003e20000000200 */
[----:B------:R-:W-:Y:S01]  /*8d90*/  FFMA R12, R41, R53, R12 ;  /* 0x00000035290c7223 */ /* 0x000fe2000000000c */
[C---:B------:R-:W-:Y:S01]  /*8da0*/  FMUL R13, R38.reuse, R17 ;  /* 0x00000011260d7220 */ /* 0x040fe20000400000 */
[C---:B------:R-:W-:Y:S01]  /*8db0*/  FMUL R14, R38.reuse, R18 ;  /* 0x00000012260e7220 */ /* 0x040fe20000400000 */
[----:B------:R-:W-:Y:S01]  /*8dc0*/  F2FP.F16.F32.PACK_AB R109, R15, R11 ;  /* 0x0000000b0f6d723e */ /* 0x000fe200000000ff */
[C---:B------:R-:W-:Y:S01]  /*8dd0*/  FMUL R19, R38.reuse, R19 ;  /* 0x0000001326137220 */ /* 0x040fe20000400000 */
[C---:B------:R-:W-:Y:S01]  /*8de0*/  FFMA R13, R41.reuse, R54, R13 ;  /* 0x00000036290d7223 */ /* 0x040fe2000000000d */
[C---:B------:R-:W-:Y:S01]  /*8df0*/  FFMA R14, R41.reuse, R55, R14 ;  /* 0x00000037290e7223 */ /* 0x040fe2000000000e */
[----:B------:R-:W-:Y:S02]  /*8e00*/  HADD2.F32 R58, -RZ, R64.H1_H1 ;  /* 0x30000040ff3a7230 */ /* 0x000fe40000004100 */
[----:B------:R-:W-:Y:S01]  /*8e10*/  FFMA R19, R41, R56, R19 ;  /* 0x0000003829137223 */ /* 0x000fe20000000013 */
[C---:B------:R-:W-:Y:S01]  /*8e20*/  FMUL R16, R38.reuse, R20 ;  /* 0x0000001426107220 */ /* 0x040fe20000400000 */
[----:B------:R-:W-:Y:S01]  /*8e30*/  F2FP.F16.F32.PACK_AB R110, R13, R12 ;  /* 0x0000000c0d6e723e */ /* 0x000fe200000000ff */
[--C-:B------:R-:W-:Y:S02]  /*8e40*/  HADD2.F32 R59, -RZ, R65.reuse.H0_H0 ;  /* 0x20000041ff3b7230 */ /* 0x100fe40000004100 */
[C---:B------:R-:W-:Y:S01]  /*8e50*/  FMUL R17, R38.reuse, R21 ;  /* 0x0000001526117220 */ /* 0x040fe20000400000 */
[----:B------:R-:W-:Y:S01]  /*8e60*/  F2FP.F16.F32.PACK_AB R111, R19, R14 ;  /* 0x0000000e136f723e */ /* 0x000fe200000000ff */
[C---:B------:R-:W-:Y:S01]  /*8e70*/  FFMA R16, R41.reuse, R57, R16 ;  /* 0x0000003929107223 */ /* 0x040fe20000000010 */
[----:B------:R-:W-:Y:S02]  /*8e80*/  HADD2.F32 R60, -RZ, R65.H1_H1 ;  /* 0x30000041ff3c7230 */ /* 0x000fe40000004100 */
[----:B------:R-:W-:Y:S01]  /*8e90*/  FFMA R17, R41, R58, R17 ;  /* 0x0000003a29117223 */ /* 0x000fe20000000011 */
[C---:B------:R-:W-:Y:S01]  /*8ea0*/  FMUL R18, R38.reuse, R22 ;  /* 0x0000001626127220 */ /* 0x040fe20000400000 */
[----:B------:R1:W-:Y:S01]  /*8eb0*/  STSM.16.M88.4 [R96+0x6400], R108 ;  /* 0x0064006c60007844 */ /* 0x0003e20000000200 */
[--C-:B------:R-:W-:Y:S02]  /*8ec0*/  HADD2.F32 R61, -RZ, R66.reuse.H0_H0 ;  /* 0x20000042ff3d7230 */ /* 0x100fe40000004100 */
[C---:B------:R-:W-:Y:S01]  /*8ed0*/  FMUL R23, R38.reuse, R23 ;  /* 0x0000001726177220 */ /* 0x040fe20000400000 */
[----:B------:R-:W-:Y:S01]  /*8ee0*/  F2FP.F16.F32.PACK_AB R112, R17, R16 ;  /* 0x000000101170723e */ /* 0x000fe200000000ff */
[C---:B------:R-:W-:Y:S01]  /*8ef0*/  FFMA R18, R41.reuse, R59, R18 ;  /* 0x0000003b29127223 */ /* 0x040fe20000000012 */
[----:B------:R-:W-:Y:S02]  /*8f00*/  HADD2.F32 R62, -RZ, R66.H1_H1 ;  /* 0x30000042ff3e7230 */ /* 0x000fe40000004100 */
[----:B------:R-:W-:Y:S01]  /*8f10*/  FFMA R23, R41, R60, R23 ;  /* 0x0000003c29177223 */ /* 0x000fe20000000017 */
[C---:B------:R-:W-:Y:S01]  /*8f20*/  FMUL R20, R38.reuse, R24 ;  /* 0x0000001826147220 */ /* 0x040fe20000400000 */
[--C-:B------:R-:W-:Y:S02]  /*8f30*/  HADD2.F32 R63, -RZ, R67.reuse.H0_H0 ;  /* 0x20000043ff3f7230 */ /* 0x100fe40000004100 */
[C---:B------:R-:W-:Y:S01]  /*8f40*/  FMUL R21, R38.reuse, R25 ;  /* 0x0000001926157220 */ /* 0x040fe20000400000 */
[----:B------:R-:W-:Y:S01]  /*8f50*/  HADD2.F32 R64, -RZ, R67.H1_H1 ;  /* 0x30000043ff407230 */ /* 0x000fe20000004100 */
[----:B------:R-:W-:Y:S01]  /*8f60*/  F2FP.F16.F32.PACK_AB R113, R23, R18 ;  /* 0x000000121771723e */ /* 0x000fe200000000ff */
[C---:B------:R-:W-:Y:S01]  /*8f70*/  FFMA R20, R41.reuse, R61, R20 ;  /* 0x0000003d29147223 */ /* 0x040fe20000000014 */
        /* <DEDUP_REMOVED lines=8> */
[C---:B------:R-:W-:Y:S01]  /*9000*/  FFMA R22, R41.reuse, R63, R22 ;  /* 0x0000003f29167223 */ /* 0x040fe20000000016 */
[----:B------:R-:W-:Y:S02]  /*9010*/  HADD2.F32 R68, -RZ, R73.H1_H1 ;  /* 0x30000049ff447230 */ /* 0x000fe40000004100 */
[C---:B------:R-:W-:Y:S01]  /*9020*/  FMUL R26, R38.reuse, R30 ;  /* 0x0000001e261a7220 */ /* 0x040fe20000400000 */
[C---:B------:R-:W-:Y:S01]  /*9030*/  FFMA R27, R41.reuse, R64, R27 ;  /* 0x00000040291b7223 */ /* 0x040fe2000000001b */
        /* <DEDUP_REMOVED lines=34> */
[----:B------:R-:W-:Y:S02]  /*9260*/  UIADD3 UR9, UPT, UPT, UR49, 0xc0, URZ ;  /* 0x000000c031097890 */ /* 0x000fe4000fffe0ff */
[----:B------:R-:W-:Y:S01]  /*9270*/  UIADD3 UR8, UPT, UPT, UR44, 0x6400, URZ ;  /* 0x000064002c087890 */ /* 0x000fe2000fffe0ff */
[----:B------:R-:W-:Y:S01]  /*9280*/  UMOV UR10, UR50 ;  /* 0x00000032000a7c82 */ /* 0x000fe20008000000 */
[----:B------:R-:W-:Y:S01]  /*9290*/  UMOV UR11, UR36 ;  /* 0x00000024000b7c82 */ /* 0x000fe20008000000 */
[----:B--2---:R-:W-:Y:S04]  /*92a0*/  UIADD3 UR4, UP0, UPT, UR6, 0x680, URZ ;  /* 0x0000068006047890 */ /* 0x004fe8000ff1e0ff */
[----:B------:R-:W-:Y:S09]  /*92b0*/  UIADD3.X UR5, UPT, UPT, URZ, UR7, URZ, UP0, !UPT ;  /* 0x00000007ff057290 */ /* 0x000ff200087fe4ff */
[----:B------:R2:W-:Y:S01]  /*92c0*/  UTMASTG.3D [UR8], [UR4] ;  /* 0x00000008040073b5 */ /* 0x0005e20008010000 */
[----:B------:R0:W-:Y:S01]  /*92d0*/  UTMACMDFLUSH ;  /* 0x00000000000079b7 */ /* 0x0001e20000000000 */
[----:B--2---:R-:W-:Y:S04]  /*92e0*/  DEPBAR.LE SB0, 0x1 ;  /* 0x000080400000791a */ /* 0x004fe80000000000 */
.L_x_131:
[----:B------:R-:W-:Y:S05]  /*92f0*/  BSYNC.RECONVERGENT B0 ;  /* 0x0000000000007941 */ /* 0x000fea0003800200 */
.L_x_130:
[----:B------:R-:W-:Y:S01]  /*9300*/  BAR.SYNC.DEFER_BLOCKING 0x1, 0x80 ;  /* 0x0042000000007b1d */ /* 0x000fe20000010000 */
[----:B------:R-:W-:Y:S01]  /*9310*/  UISETP.NE.AND UP0, UPT, UR47, -0x4, UPT ;  /* 0xfffffffc2f00788c */ /* 0x000fe2000bf05270 */
[----:B------:R-:W-:Y:S08]  /*9320*/  IADD3 R0, PT, PT, R36, 0x1, RZ ;  /* 0x0000000124007810 */ /* 0x000ff00007ffe0ff */
[----:B------:R-:W-:Y:S05]  /*9330*/  BRA.U !UP0, `(.L_x_132) ;  /* 0x0000000108247547 */ /* 0x000fea000b800000 */
[----:B------:R-:W-:Y:S01]  /*9340*/  ISETP.NE.AND P0, PT, R95, RZ, PT ;  /* 0x000000ff5f00720c */ /* 0x000fe20003f05270 */
[----:B------:R-:W-:Y:S01]  /*9350*/  IMAD.U32 R2, RZ, RZ, UR46 ;  /* 0x0000002eff027e24 */ /* 0x000fe2000f8e00ff */
[----:B------:R-:W-:Y:S04]  /*9360*/  UIADD3 UR4, UPT, UPT, UR46, 0x1, URZ ;  /* 0x000000012e047890 */ /* 0x000fe8000fffe0ff */
[----:B------:R-:W-:Y:S04]  /*9370*/  UISETP.NE.AND UP0, UPT, UR4, 0x4, UPT ;  /* 0x000000040400788c */ /* 0x000fe8000bf05270 */
[----:B------:R-:W-:Y:S03]  /*9380*/  USEL UR46, UR4, URZ, UP0 ;  /* 0x000000ff042e7287 */ /* 0x000fe60008000000 */
[----:B------:R-:W-:Y:S05]  /*9390*/  @P0 LEA R2, R2, UR44, 0x3 ;  /* 0x0000002c02020c11 */ /* 0x000fea000f8e18ff */
[----:B------:R-:W-:Y:S05]  /*93a0*/  @P0 VIADD R2, R2, 0x60 ;  /* 0x0000006002020836 */ /* 0x000fea0000000000 */
[----:B------:R-:W-:Y:S04]  /*93b0*/  @P0 PRMT R2, R101, 0x654, R2 ;  /* 0x0000065465020816 */ /* 0x000fe80000000002 */
[----:B------:R2:W-:Y:S03]  /*93c0*/  @P0 SYNCS.ARRIVE.TRANS64.RED.A1T0 RZ, [R2+URZ], RZ ;  /* 0x000000ff02ff09a7 */ /* 0x0005e600081004ff */
.L_x_132:
[----:B------:R-:W-:Y:S01]  /*93d0*/  R2UR UR5, R83 ;  /* 0x00000000530572ca */ /* 0x000fe200000e0000 */
[----:B------:R-:W-:Y:S01]  /*93e0*/  UISETP.NE.AND UP0, UPT, UR61, URZ, UPT ;  /* 0x000000ff3d00728c */ /* 0x000fe2000bf05270 */
[----:B------:R-:W-:Y:S01]  /*93f0*/  R2UR UR4, R84 ;  /* 0x00000000540472ca */ /* 0x000fe200000e0000 */
[----:B------:R-:W-:Y:S01]  /*9400*/  UIADD3 UR47, UPT, UPT, UR47, 0x4, URZ ;  /* 0x000000042f2f7890 */ /* 0x000fe2000fffe0ff */
[----:B------:R-:W-:Y:S01]  /*9410*/  ISETP.NE.AND P0, PT, R88, 0x2, PT ;  /* 0x000000025800780c */ /* 0x000fe20003f05270 */
[----:B------:R-:W-:Y:S01]  /*9420*/  UMOV UR36, UR60 ;  /* 0x0000003c00247c82 */ /* 0x000fe20008000000 */
[----:B------:R-:W-:Y:S02]  /*9430*/  ISETP.NE.AND P1, PT, R0, 0x4, PT ;  /* 0x000000040000780c */ /* 0x000fe40003f25270 */
[----:B--2---:R-:W-:Y:S02]  /*9440*/  SEL R2, RZ, 0x1, P0 ;  /* 0x00000001ff027807 */ /* 0x004fe40000000000 */
[----:B------:R-:W-:Y:S02]  /*9450*/  SEL R3, RZ, 0x1, P1 ;  /* 0x00000001ff037807 */ /* 0x000fe40000800000 */
[----:B------:R-:W-:Y:S01]  /*9460*/  LOP3.LUT R89, R89, R2, RZ, 0x3c, !PT ;  /* 0x0000000259597212 */ /* 0x000fe200078e3cff */
[----:B------:R-:W-:Y:S01]  /*9470*/  UIADD3 UR31, UPT, UPT, UR37, UR5, URZ ;  /* 0x00000005251f7290 */ /* 0x000fe2000fffe0ff */
[----:B------:R-:W-:Y:S01]  /*9480*/  LOP3.LUT R90, R90, R3, RZ, 0x3c, !PT ;  /* 0x000000035a5a7212 */ /* 0x000fe200078e3cff */
[----:B------:R-:W-:Y:S01]  /*9490*/  UIADD3 UR30, UPT, UPT, UR38, UR4, URZ ;  /* 0x00000004261e7290 */ /* 0x000fe2000fffe0ff */
[----:B------:R-:W-:Y:S02]  /*94a0*/  SEL R88, R88, RZ, P0 ;  /* 0x000000ff58587207 */ /* 0x000fe40000000000 */
[----:B------:R-:W-:Y:S01]  /*94b0*/  SEL R36, R0, RZ, P1 ;  /* 0x000000ff00247207 */ /* 0x000fe20000800000 */
[----:B------:R-:W-:Y:S08]  /*94c0*/  BRA.U UP0, `(.L_x_133) ;  /* 0xffffffbd009c7547 */ /* 0x000ff0000b83ffff */
[----:B------:R-:W-:-:S13]  /*94d0*/  R2UR UR4, R85 ;  /* 0x00000000550472ca */ /* 0x000fda00000e0000 */
[----:B------:R-:W-:-:S09]  /*94e0*/  UISETP.NE.AND UP0, UPT, UR4, URZ, UPT ;  /* 0x000000ff0400728c */ /* 0x000fd2000bf05270 */
[----:B------:R-:W-:Y:S05]  /*94f0*/  BRA.U !UP0, `(.L_x_134) ;  /* 0x0000000108487547 */ /* 0x000fea000b800000 */
[----:B------:R-:W2:Y:S02]  /*9500*/  LDCU.64 UR4, c[0x0][0x890] ;  /* 0x00011200ff0477ac */ /* 0x000ea40008000a00 */
[----:B--2---:R-:W-:-:S04]  /*9510*/  UISETP.NE.U32.AND UP0, UPT, UR4, URZ, UPT ;  /* 0x000000ff0400728c */ /* 0x004fc8000bf05070 */
[----:B------:R-:W-:-:S09]  /*9520*/  UISETP.NE.AND.EX UP0, UPT, UR5, URZ, UPT, UP0 ;  /* 0x000000ff0500728c */ /* 0x000fd2000bf05300 */
[----:B------:R-:W-:Y:S05]  /*9530*/  BRA.U UP0, `(.L_x_135) ;  /* 0x00000001000c7547 */ /* 0x000fea000b800000 */
[----:B------:R-:W-:-:S13]  /*9540*/  FSETP.NEU.AND P0, PT, R41, RZ, PT ;  /* 0x000000ff2900720b */ /* 0x000fda0003f0d000 */
[----:B------:R-:W-:Y:S05]  /*9550*/  @!P0 EXIT ;  /* 0x000000000000894d */ /* 0x000fea0003800000 */
[----:B------:R-:W-:Y:S05]  /*9560*/  BRA `(.L_x_134) ;  /* 0x00000000002c7947 */ /* 0x000fea0003800000 */
.L_x_135:
[----:B------:R-:W-:Y:S01]  /*9570*/  ISETP.NE.AND P0, PT, R87, RZ, PT ;  /* 0x000000ff5700720c */ /* 0x000fe20003f05270 */
[----:B------:R-:W-:-:S12]  /*9580*/  BSSY.RECONVERGENT B0, `(.L_x_134) ;  /* 0x0000009000007945 */ /* 0x000fd80003800200 */
[----:B------:R-:W-:Y:S05]  /*9590*/  @P0 BRA `(.L_x_136) ;  /* 0x0000000000140947 */ /* 0x000fea0003800000 */
[----:B------:R-:W2:Y:S02]  /*95a0*/  LDCU.64 UR4, c[0x0][0x888] ;  /* 0x00011100ff0477ac */ /* 0x000ea40008000a00 */
[----:B--2---:R-:W-:-:S04]  /*95b0*/  ISETP.NE.U32.AND P0, PT, RZ, UR4, PT ;  /* 0x00000004ff007c0c */ /* 0x004fc8000bf05070 */
[----:B------:R-:W-:-:S13]  /*95c0*/  ISETP.NE.AND.EX P0, PT, RZ, UR5, PT, P0 ;  /* 0x00000005ff007c0c */ /* 0x000fda000bf05300 */
[----:B------:R-:W-:Y:S05]  /*95d0*/  @!P0 EXIT ;  /* 0x000000000000894d */ /* 0x000fea0003800000 */
[----:B------:R-:W-:Y:S05]  /*95e0*/  BRA `(.L_x_137) ;  /* 0x0000000000087947 */ /* 0x000fea0003800000 */
.L_x_136:
[----:B------:R-:W-:-:S13]  /*95f0*/  FSETP.NEU.AND P0, PT, R41, RZ, PT ;  /* 0x000000ff2900720b */ /* 0x000fda0003f0d000 */
[----:B------:R-:W-:Y:S05]  /*9600*/  @!P0 EXIT ;  /* 0x000000000000894d */ /* 0x000fea0003800000 */
.L_x_137:
[----:B------:R-:W-:Y:S05]  /*9610*/  BSYNC.RECONVERGENT B0 ;  /* 0x0000000000007941 */ /* 0x000fea0003800200 */
.L_x_134:
[----:B------:R-:W2:Y:S01]  /*9620*/  S2UR UR5, SR_CgaCtaId ;  /* 0x00000000000579c3 */ /* 0x000ea20000008800 */
[----:B------:R-:W-:Y:S01]  /*9630*/  ULEA UR4, UR46, UR44, 0x3 ;  /* 0x0000002c2e047291 */ /* 0x000fe2000f8e18ff */
[----:B------:R-:W-:-:S04]  /*9640*/  DEPBAR.LE SB0, 0x0 ;  /* 0x000080000000791a */ /* 0x000fc80000000000 */
[----:B------:R-:W-:-:S04]  /*9650*/  UIADD3 UR4, UPT, UPT, UR4, 0x60, URZ ;  /* 0x0000006004047890 */ /* 0x000fc8000fffe0ff */
[----:B--2---:R-:W-:-:S09]  /*9660*/  UPRMT UR4, UR5, 0x654, UR4 ;  /* 0x0000065405047896 */ /* 0x004fd20008000004 */
[----:B------:R-:W-:Y:S01]  /*9670*/  SYNCS.ARRIVE.TRANS64.RED.A1T0 RZ, [UR4], RZ ;  /* 0x000000ffffff79a7 */ /* 0x000fe20008100404 */
[----:B------:R-:W-:Y:S05]  /*9680*/  EXIT ;  /* 0x000000000000794d */ /* 0x000fea0003800000 */
.L_x_24:
[----:B-1----:R1:W3:Y:S02]  /*9690*/  SYNCS.PHASECHK.TRANS64.TRYWAIT P0, [R0+URZ+0x100], R3 ;  /* 0x00010003000075a7 */ /* 0x0022e400080011ff */
[----:B---3--:R-:W-:Y:S05]  /*96a0*/  @!P0 NANOSLEEP.SYNCS 0x989680 ;  /* 0x009896800000895d */ /* 0x008fea0003900000 */
[----:B------:R-:W3:Y:S02]  /*96b0*/  @!P0 SYNCS.PHASECHK.TRANS64 P0, [R0+URZ+0x100], R3 ;  /* 0x00010003000085a7 */ /* 0x000ee400080010ff */
[----:B---3--:R-:W-:Y:S05]  /*96c0*/  @!P0 BRA `(.L_x_24) ;  /* 0xfffffffc00f08947 */ /* 0x008fea000383ffff */
[----:B------:R-:W-:Y:S05]  /*96d0*/  BRA `(.L_x_138) ;  /* 0xffffff80007c7947 */ /* 0x000fea000383ffff */
.L_x_27:
[----:B-1----:R-:W-:-:S07]  /*96e0*/  MOV R0, UR33 ;  /* 0x0000002100007c02 */ /* 0x002fce0008000f00 */
.L_x_139:
[----:B-1----:R1:W3:Y:S02]  /*96f0*/  SYNCS.PHASECHK.TRANS64.TRYWAIT P0, [R0+URZ+0x20], R3 ;  /* 0x00002003000075a7 */ /* 0x0022e400080011ff */
[----:B---3--:R-:W-:Y:S05]  /*9700*/  @!P0 NANOSLEEP.SYNCS 0x989680 ;  /* 0x009896800000895d */ /* 0x008fea0003900000 */
[----:B------:R-:W3:Y:S02]  /*9710*/  @!P0 SYNCS.PHASECHK.TRANS64 P0, [R0+URZ+0x20], R3 ;  /* 0x00002003000085a7 */ /* 0x000ee400080010ff */
[----:B---3--:R-:W-:Y:S05]  /*9720*/  @!P0 BRA `(.L_x_139) ;  /* 0xfffffffc00f08947 */ /* 0x008fea000383ffff */
[----:B------:R-:W-:Y:S05]  /*9730*/  BRA `(.L_x_26) ;  /* 0xffffff8000bc7947 */ /* 0x000fea000383ffff */
.L_x_34:
[----:B-1----:R-:W-:-:S07]  /*9740*/  MOV R0, UR9 ;  /* 0x0000000900007c02 */ /* 0x002fce0008000f00 */
.L_x_140:
[----:B-1----:R1:W3:Y:S02]  /*9750*/  SYNCS.PHASECHK.TRANS64.TRYWAIT P0, [R0+URZ+0x20], R3 ;  /* 0x00002003000075a7 */ /* 0x0022e400080011ff */
[----:B---3--:R-:W-:Y:S05]  /*9760*/  @!P0 NANOSLEEP.SYNCS 0x989680 ;  /* 0x009896800000895d */ /* 0x008fea0003900000 */
[----:B------:R-:W3:Y:S02]  /*9770*/  @!P0 SYNCS.PHASECHK.TRANS64 P0, [R0+URZ+0x20], R3 ;  /* 0x00002003000085a7 */ /* 0x000ee400080010ff */
[----:B---3--:R-:W-:Y:S05]  /*9780*/  @!P0 BRA `(.L_x_140) ;  /* 0xfffffffc00f08947 */ /* 0x008fea000383ffff */
[----:B------:R-:W-:Y:S05]  /*9790*/  BRA `(.L_x_33) ;  /* 0xffffff84007c7947 */ /* 0x000fea000383ffff */
.L_x_39:
[----:B-1----:R1:W3:Y:S02]  /*97a0*/  SYNCS.PHASECHK.TRANS64.TRYWAIT P0, [R3+URZ+0x90], R0 ;  /* 0x00009000030075a7 */ /* 0x0022e400080011ff */
[----:B---3--:R-:W-:Y:S05]  /*97b0*/  @!P0 NANOSLEEP.SYNCS 0x989680 ;  /* 0x009896800000895d */ /* 0x008fea0003900000 */
[----:B------:R-:W3:Y:S02]  /*97c0*/  @!P0 SYNCS.PHASECHK.TRANS64 P0, [R3+URZ+0x90], R0 ;  /* 0x00009000030085a7 */ /* 0x000ee400080010ff */
[----:B---3--:R-:W-:Y:S05]  /*97d0*/  @!P0 BRA `(.L_x_39) ;  /* 0xfffffffc00f08947 */ /* 0x008fea000383ffff */
[----:B------:R-:W-:Y:S05]  /*97e0*/  BRA `(.L_x_141) ;  /* 0xffffff88001c7947 */ /* 0x000fea000383ffff */
.L_x_43:
[----:B-1----:R-:W-:-:S07]  /*97f0*/  MOV R0, UR4 ;  /* 0x0000000400007c02 */ /* 0x002fce0008000f00 */
.L_x_142:
[----:B-1----:R1:W3:Y:S02]  /*9800*/  SYNCS.PHASECHK.TRANS64.TRYWAIT P0, [R0+URZ], R3 ;  /* 0x00000003000075a7 */ /* 0x0022e400080011ff */
[----:B---3--:R-:W-:Y:S05]  /*9810*/  @!P0 NANOSLEEP.SYNCS 0x989680 ;  /* 0x009896800000895d */ /* 0x008fea0003900000 */
[----:B------:R-:W3:Y:S02]  /*9820*/  @!P0 SYNCS.PHASECHK.TRANS64 P0, [R0+URZ], R3 ;  /* 0x00000003000085a7 */ /* 0x000ee400080010ff */
[----:B---3--:R-:W-:Y:S05]  /*9830*/  @!P0 BRA `(.L_x_142) ;  /* 0xfffffffc00f08947 */ /* 0x008fea000383ffff */
[----:B------:R-:W-:Y:S05]  /*9840*/  BRA `(.L_x_143) ;  /* 0xffffff8c00c87947 */ /* 0x000fea000383ffff */
.L_x_44:
[----:B------:R-:W-:-:S07]  /*9850*/  MOV R0, UR5 ;  /* 0x0000000500007c02 */ /* 0x000fce0008000f00 */
.L_x_144:
[----:B-1----:R1:W3:Y:S02]  /*9860*/  SYNCS.PHASECHK.TRANS64.TRYWAIT P0, [R0+URZ], R3 ;  /* 0x00000003000075a7 */ /* 0x0022e400080011ff */
[----:B---3--:R-:W-:Y:S05]  /*9870*/  @!P0 NANOSLEEP.SYNCS 0x989680 ;  /* 0x009896800000895d */ /* 0x008fea0003900000 */
[----:B------:R-:W3:Y:S02]  /*9880*/  @!P0 SYNCS.PHASECHK.TRANS64 P0, [R0+URZ], R3 ;  /* 0x00000003000085a7 */ /* 0x000ee400080010ff */
[----:B---3--:R-:W-:Y:S05]  /*9890*/  @!P0 BRA `(.L_x_144) ;  /* 0xfffffffc00f08947 */ /* 0x008fea000383ffff */
[----:B------:R-:W-:Y:S05]  /*98a0*/  BRA `(.L_x_145) ;  /* 0xffffff8c00d47947 */ /* 0x000fea000383ffff */
.L_x_45:
[----:B------:R-:W-:-:S07]  /*98b0*/  MOV R0, UR5 ;  /* 0x0000000500007c02 */ /* 0x000fce0008000f00 */
.L_x_146:
[----:B-1----:R1:W3:Y:S02]  /*98c0*/  SYNCS.PHASECHK.TRANS64.TRYWAIT P0, [R0+URZ], R3 ;  /* 0x00000003000075a7 */ /* 0x0022e400080011ff */
[----:B---3--:R-:W-:Y:S05]  /*98d0*/  @!P0 NANOSLEEP.SYNCS 0x989680 ;  /* 0x009896800000895d */ /* 0x008fea0003900000 */
[----:B------:R-:W3:Y:S02]  /*98e0*/  @!P0 SYNCS.PHASECHK.TRANS64 P0, [R0+URZ], R3 ;  /* 0x00000003000085a7 */ /* 0x000ee400080010ff */
[----:B---3--:R-:W-:Y:S05]  /*98f0*/  @!P0 BRA `(.L_x_146) ;  /* 0xfffffffc00f08947 */ /* 0x008fea000383ffff */
[----:B------:R-:W-:Y:S05]  /*9900*/  BRA `(.L_x_147) ;  /* 0xffffff8c00e07947 */ /* 0x000fea000383ffff */
.L_x_48:
[----:B--2---:R2:W3:Y:S02]  /*9910*/  SYNCS.PHASECHK.TRANS64.TRYWAIT P0, [R2+URZ+0xf0], R5 ;  /* 0x0000f005020075a7 */ /* 0x0044e400080011ff */
[----:B---3--:R-:W-:Y:S05]  /*9920*/  @!P0 NANOSLEEP.SYNCS 0x989680 ;  /* 0x009896800000895d */ /* 0x008fea0003900000 */
[----:B------:R-:W3:Y:S02]  /*9930*/  @!P0 SYNCS.PHASECHK.TRANS64 P0, [R2+URZ+0xf0], R5 ;  /* 0x0000f005020085a7 */ /* 0x000ee400080010ff */
[----:B---3--:R-:W-:Y:S05]  /*9940*/  @!P0 BRA `(.L_x_48) ;  /* 0xfffffffc00f08947 */ /* 0x008fea000383ffff */
[----:B------:R-:W-:Y:S05]  /*9950*/  BRA `(.L_x_148) ;  /* 0xffffff9000447947 */ /* 0x000fea000383ffff */
.L_x_49:
[----:B------:R-:W-:-:S07]  /*9960*/  MOV R2, UR4 ;  /* 0x0000000400027c02 */ /* 0x000fce0008000f00 */
.L_x_149:
[----:B--2---:R2:W3:Y:S02]  /*9970*/  SYNCS.PHASECHK.TRANS64.TRYWAIT P0, [R2+URZ+0xa0], R5 ;  /* 0x0000a005020075a7 */ /* 0x0044e400080011ff */
[----:B---3--:R-:W-:Y:S05]  /*9980*/  @!P0 NANOSLEEP.SYNCS 0x989680 ;  /* 0x009896800000895d */ /* 0x008fea0003900000 */
[----:B------:R-:W3:Y:S02]  /*9990*/  @!P0 SYNCS.PHASECHK.TRANS64 P0, [R2+URZ+0xa0], R5 ;  /* 0x0000a005020085a7 */ /* 0x000ee400080010ff */
[----:B---3--:R-:W-:Y:S05]  /*99a0*/  @!P0 BRA `(.L_x_149) ;  /* 0xfffffffc00f08947 */ /* 0x008fea000383ffff */
[----:B------:R-:W-:Y:S05]  /*99b0*/  BRA `(.L_x_150) ;  /* 0xffffff9000547947 */ /* 0x000fea000383ffff */
.L_x_50:
[----:B--2---:R2:W3:Y:S02]  /*99c0*/  SYNCS.PHASECHK.TRANS64.TRYWAIT P1, [R2+URZ+0x90], R5 ;  /* 0x00009005020075a7 */ /* 0x0044e400080211ff */
[----:B---3--:R-:W-:Y:S05]  /*99d0*/  @!P1 NANOSLEEP.SYNCS 0x989680 ;  /* 0x009896800000995d */ /* 0x008fea0003900000 */
[----:B------:R-:W3:Y:S02]  /*99e0*/  @!P1 SYNCS.PHASECHK.TRANS64 P1, [R2+URZ+0x90], R5 ;  /* 0x00009005020095a7 */ /* 0x000ee400080210ff */
[----:B---3--:R-:W-:Y:S05]  /*99f0*/  @!P1 BRA `(.L_x_50) ;  /* 0xfffffffc00f09947 */ /* 0x008fea000383ffff */
[----:B------:R-:W-:Y:S05]  /*9a00*/  BRA `(.L_x_151) ;  /* 0xffffff9000847947 */ /* 0x000fea000383ffff */
.L_x_53:
[----:B------:R-:W-:-:S07]  /*9a10*/  MOV R0, UR4 ;  /* 0x0000000400007c02 */ /* 0x000fce0008000f00 */
.L_x_152:
[----:B--2---:R2:W3:Y:S02]  /*9a20*/  SYNCS.PHASECHK.TRANS64.TRYWAIT P0, [R0+URZ+0xa0], R3 ;  /* 0x0000a003000075a7 */ /* 0x0044e400080011ff */
[----:B---3--:R-:W-:Y:S05]  /*9a30*/  @!P0 NANOSLEEP.SYNCS 0x989680 ;  /* 0x009896800000895d */ /* 0x008fea0003900000 */
[----:B------:R-:W3:Y:S02]  /*9a40*/  @!P0 SYNCS.PHASECHK.TRANS64 P0, [R0+URZ+0xa0], R3 ;  /* 0x0000a003000085a7 */ /* 0x000ee400080010ff */
[----:B---3--:R-:W-:Y:S05]  /*9a50*/  @!P0 BRA `(.L_x_152) ;  /* 0xfffffffc00f08947 */ /* 0x008fea000383ffff */
[----:B------:R-:W-:Y:S05]  /*9a60*/  BRA `(.L_x_52) ;  /* 0xffffff9000d87947 */ /* 0x000fea000383ffff */
.L_x_60:
[----:B-1----:R1:W2:Y:S02]  /*9a70*/  SYNCS.PHASECHK.TRANS64.TRYWAIT P1, [R0+URZ+0x90], R5 ;  /* 0x00009005000075a7 */ /* 0x0022a400080211ff */
[----:B--2---:R-:W-:Y:S05]  /*9a80*/  @!P1 NANOSLEEP.SYNCS 0x989680 ;  /* 0x009896800000995d */ /* 0x004fea0003900000 */
[----:B------:R-:W2:Y:S02]  /*9a90*/  @!P1 SYNCS.PHASECHK.TRANS64 P1, [R0+URZ+0x90], R5 ;  /* 0x00009005000095a7 */ /* 0x000ea400080210ff */
[----:B--2---:R-:W-:Y:S05]  /*9aa0*/  @!P1 BRA `(.L_x_60) ;  /* 0xfffffffc00f09947 */ /* 0x004fea000383ffff */
[----:B------:R-:W-:Y:S05]  /*9ab0*/  BRA `(.L_x_153) ;  /* 0xffffff9800507947 */ /* 0x000fea000383ffff */
.L_x_61:
[----:B------:R-:W-:-:S07]  /*9ac0*/  MOV R3, UR31 ;  /* 0x0000001f00037c02 */ /* 0x000fce0008000f00 */
.L_x_154:
[----:B-1----:R1:W2:Y:S02]  /*9ad0*/  SYNCS.PHASECHK.TRANS64.TRYWAIT P0, [R3+URZ+0xd0], R0 ;  /* 0x0000d000030075a7 */ /* 0x0022a400080011ff */
[----:B--2---:R-:W-:Y:S05]  /*9ae0*/  @!P0 NANOSLEEP.SYNCS 0x989680 ;  /* 0x009896800000895d */ /* 0x004fea0003900000 */
[----:B------:R-:W2:Y:S02]  /*9af0*/  @!P0 SYNCS.PHASECHK.TRANS64 P0, [R3+URZ+0xd0], R0 ;  /* 0x0000d000030085a7 */ /* 0x000ea400080010ff */
[----:B--2---:R-:W-:Y:S05]  /*9b00*/  @!P0 BRA `(.L_x_154) ;  /* 0xfffffffc00f08947 */ /* 0x004fea000383ffff */
[----:B------:R-:W-:Y:S05]  /*9b10*/  BRA `(.L_x_155) ;  /* 0xffffff9800a07947 */ /* 0x000fea000383ffff */
.L_x_64:
[----:B------:R-:W-:Y:S07]  /*9b20*/  MOV R0, UR5 ;  /* 0x0000000500007c02 */ /* 0x000fee0008000f00 */
.L_x_156:
[----:B-1----:R1:W2:Y:S02]  /*9b30*/  SYNCS.PHASECHK.TRANS64.TRYWAIT P0, [R0+URZ], R3 ;  /* 0x00000003000075a7 */ /* 0x0022a400080011ff */
[----:B--2---:R-:W-:Y:S05]  /*9b40*/  @!P0 NANOSLEEP.SYNCS 0x989680 ;  /* 0x009896800000895d */ /* 0x004fea0003900000 */
[----:B------:R-:W2:Y:S02]  /*9b50*/  @!P0 SYNCS.PHASECHK.TRANS64 P0, [R0+URZ], R3 ;  /* 0x00000003000085a7 */ /* 0x000ea400080010ff */
[----:B--2---:R-:W-:Y:S05]  /*9b60*/  @!P0 BRA `(.L_x_156) ;  /* 0xfffffffc00f08947 */ /* 0x004fea000383ffff */
[----:B------:R-:W-:Y:S05]  /*9b70*/  BRA `(.L_x_63) ;  /* 0xffffff9800bc7947 */ /* 0x000fea000383ffff */
.L_x_67:
[----:B------:R-:W-:-:S07]  /*9b80*/  MOV R0, UR4 ;  /* 0x0000000400007c02 */ /* 0x000fce0008000f00 */
.L_x_157:
[----:B--2---:R2:W4:Y:S02]  /*9b90*/  SYNCS.PHASECHK.TRANS64.TRYWAIT P0, [R0+URZ], R3 ;  /* 0x00000003000075a7 */ /* 0x00452400080011ff */
[----:B----4-:R-:W-:Y:S05]  /*9ba0*/  @!P0 NANOSLEEP.SYNCS 0x989680 ;  /* 0x009896800000895d */ /* 0x010fea0003900000 */
[----:B------:R-:W4:Y:S02]  /*9bb0*/  @!P0 SYNCS.PHASECHK.TRANS64 P0, [R0+URZ], R3 ;  /* 0x00000003000085a7 */ /* 0x000f2400080010ff */
[----:B----4-:R-:W-:Y:S05]  /*9bc0*/  @!P0 BRA `(.L_x_157) ;  /* 0xfffffffc00f08947 */ /* 0x010fea000383ffff */
[----:B------:R-:W-:Y:S05]  /*9bd0*/  BRA `(.L_x_158) ;  /* 0xffffff9c00987947 */ /* 0x000fea000383ffff */
.L_x_68:
[----:B------:R-:W-:-:S07]  /*9be0*/  MOV R0, UR5 ;  /* 0x0000000500007c02 */ /* 0x000fce0008000f00 */
.L_x_159:
[----:B-1----:R1:W2:Y:S02]  /*9bf0*/  SYNCS.PHASECHK.TRANS64.TRYWAIT P0, [R0+URZ], R3 ;  /* 0x00000003000075a7 */ /* 0x0022a400080011ff */
[----:B--2---:R-:W-:Y:S05]  /*9c00*/  @!P0 NANOSLEEP.SYNCS 0x989680 ;  /* 0x009896800000895d */ /* 0x004fea0003900000 */
[----:B------:R-:W2:Y:S02]  /*9c10*/  @!P0 SYNCS.PHASECHK.TRANS64 P0, [R0+URZ], R3 ;  /* 0x00000003000085a7 */ /* 0x000ea400080010ff */
[----:B--2---:R-:W-:Y:S05]  /*9c20*/  @!P0 BRA `(.L_x_159) ;  /* 0xfffffffc00f08947 */ /* 0x004fea000383ffff */
[----:B------:R-:W-:Y:S05]  /*9c30*/  BRA `(.L_x_160) ;  /* 0xffffff9c00a47947 */ /* 0x000fea000383ffff */
.L_x_69:
[----:B------:R-:W-:-:S07]  /*9c40*/  MOV R0, UR5 ;  /* 0x0000000500007c02 */ /* 0x000fce0008000f00 */
.L_x_161:
[----:B-1----:R1:W2:Y:S02]  /*9c50*/  SYNCS.PHASECHK.TRANS64.TRYWAIT P0, [R0+URZ], R3 ;  /* 0x00000003000075a7 */ /* 0x0022a400080011ff */
[----:B--2---:R-:W-:Y:S05]  /*9c60*/  @!P0 NANOSLEEP.SYNCS 0x989680 ;  /* 0x009896800000895d */ /* 0x004fea0003900000 */
[----:B------:R-:W2:Y:S02]  /*9c70*/  @!P0 SYNCS.PHASECHK.TRANS64 P0, [R0+URZ], R3 ;  /* 0x00000003000085a7 */ /* 0x000ea400080010ff */
[----:B--2---:R-:W-:Y:S05]  /*9c80*/  @!P0 BRA `(.L_x_161) ;  /* 0xfffffffc00f08947 */ /* 0x004fea000383ffff */
[----:B------:R-:W-:Y:S05]  /*9c90*/  BRA `(.L_x_162) ;  /* 0xffffff9c00b07947 */ /* 0x000fea000383ffff */
.L_x_70:
[----:B------:R-:W-:-:S07]  /*9ca0*/  MOV R0, UR4 ;  /* 0x0000000400007c02 */ /* 0x000fce0008000f00 */
.L_x_163:
[----:B-1----:R1:W2:Y:S02]  /*9cb0*/  SYNCS.PHASECHK.TRANS64.TRYWAIT P0, [R0+URZ], R3 ;  /* 0x00000003000075a7 */ /* 0x0022a400080011ff */
[----:B--2---:R-:W-:Y:S05]  /*9cc0*/  @!P0 NANOSLEEP.SYNCS 0x989680 ;  /* 0x009896800000895d */ /* 0x004fea0003900000 */
[----:B------:R-:W2:Y:S02]  /*9cd0*/  @!P0 SYNCS.PHASECHK.TRANS64 P0, [R0+URZ], R3 ;  /* 0x00000003000085a7 */ /* 0x000ea400080010ff */
[----:B--2---:R-:W-:Y:S05]  /*9ce0*/  @!P0 BRA `(.L_x_163) ;  /* 0xfffffffc00f08947 */ /* 0x004fea000383ffff */
[----:B------:R-:W-:Y:S05]  /*9cf0*/  BRA `(.L_x_164) ;  /* 0xffffff9c00bc7947 */ /* 0x000fea000383ffff */
.L_x_75:
[----:B-1----:R1:W2:Y:S02]  /*9d00*/  SYNCS.PHASECHK.TRANS64.TRYWAIT P0, [R8+URZ+0x90], R5 ;  /* 0x00009005080075a7 */ /* 0x0022a400080011ff */
[----:B--2---:R-:W-:Y:S05]  /*9d10*/  @!P0 NANOSLEEP.SYNCS 0x989680 ;  /* 0x009896800000895d */ /* 0x004fea0003900000 */
[----:B------:R-:W2:Y:S02]  /*9d20*/  @!P0 SYNCS.PHASECHK.TRANS64 P0, [R8+URZ+0x90], R5 ;  /* 0x00009005080085a7 */ /* 0x000ea400080010ff */
[----:B--2---:R-:W-:Y:S05]  /*9d30*/  @!P0 BRA `(.L_x_75) ;  /* 0xfffffffc00f08947 */ /* 0x004fea000383ffff */
[----:B------:R-:W-:Y:S05]  /*9d40*/  BRA `(.L_x_165) ;  /* 0xffffffa400007947 */ /* 0x000fea000383ffff */
.L_x_78:
[----:B------:R-:W-:Y:S07]  /*9d50*/  MOV R0, UR21 ;  /* 0x0000001500007c02 */ /* 0x000fee0008000f00 */
.L_x_166:
[----:B-1----:R1:W2:Y:S02]  /*9d60*/  SYNCS.PHASECHK.TRANS64.TRYWAIT P1, [R0+URZ+0x88], R5 ;  /* 0x00008805000075a7 */ /* 0x0022a400080211ff */
[----:B--2---:R-:W-:Y:S05]  /*9d70*/  @!P1 NANOSLEEP.SYNCS 0x989680 ;  /* 0x009896800000995d */ /* 0x004fea0003900000 */
[----:B------:R-:W2:Y:S02]  /*9d80*/  @!P1 SYNCS.PHASECHK.TRANS64 P1, [R0+URZ+0x88], R5 ;  /* 0x00008805000095a7 */ /* 0x000ea400080210ff */
[----:B--2---:R-:W-:Y:S05]  /*9d90*/  @!P1 BRA `(.L_x_166) ;  /* 0xfffffffc00f09947 */ /* 0x004fea000383ffff */
[----:B------:R-:W-:Y:S05]  /*9da0*/  BRA `(.L_x_77) ;  /* 0xffffffa8007c7947 */ /* 0x000fea000383ffff */
.L_x_81:
[----:B-1----:R-:W-:Y:S07]  /*9db0*/  MOV R5, UR21 ;  /* 0x0000001500057c02 */ /* 0x002fee0008000f00 */
.L_x_167:
[----:B-1----:R1:W2:Y:S02]  /*9dc0*/  SYNCS.PHASECHK.TRANS64.TRYWAIT P0, [R5+URZ+0x60], R4 ;  /* 0x00006004050075a7 */ /* 0x0022a400080011ff */
[----:B--2---:R-:W-:Y:S05]  /*9dd0*/  @!P0 NANOSLEEP.SYNCS 0x989680 ;  /* 0x009896800000895d */ /* 0x004fea0003900000 */
[----:B------:R-:W2:Y:S02]  /*9de0*/  @!P0 SYNCS.PHASECHK.TRANS64 P0, [R5+URZ+0x60], R4 ;  /* 0x00006004050085a7 */ /* 0x000ea400080010ff */
[----:B--2---:R-:W-:Y:S05]  /*9df0*/  @!P0 BRA `(.L_x_167) ;  /* 0xfffffffc00f08947 */ /* 0x004fea000383ffff */
[----:B------:R-:W-:Y:S05]  /*9e00*/  BRA `(.L_x_168) ;  /* 0xffffffa800d47947 */ /* 0x000fea000383ffff */
.L_x_82:
[----:B------:R-:W-:Y:S07]  /*9e10*/  MOV R5, UR21 ;  /* 0x0000001500057c02 */ /* 0x000fee0008000f00 */
.L_x_169:
[----:B-1----:R1:W2:Y:S02]  /*9e20*/  SYNCS.PHASECHK.TRANS64.TRYWAIT P0, [R5+URZ+0x68], R4 ;  /* 0x00006804050075a7 */ /* 0x0022a400080011ff */
[----:B--2---:R-:W-:Y:S05]  /*9e30*/  @!P0 NANOSLEEP.SYNCS 0x989680 ;  /* 0x009896800000895d */ /* 0x004fea0003900000 */
[----:B------:R-:W2:Y:S02]  /*9e40*/  @!P0 SYNCS.PHASECHK.TRANS64 P0, [R5+URZ+0x68], R4 ;  /* 0x00006804050085a7 */ /* 0x000ea400080010ff */
[----:B--2---:R-:W-:Y:S05]  /*9e50*/  @!P0 BRA `(.L_x_169) ;  /* 0xfffffffc00f08947 */ /* 0x004fea000383ffff */
[----:B------:R-:W-:Y:S05]  /*9e60*/  BRA `(.L_x_170) ;  /* 0xffffffac000c7947 */ /* 0x000fea000383ffff */
.L_x_83:
[----:B-1----:R-:W-:Y:S07]  /*9e70*/  MOV R5, UR21 ;  /* 0x0000001500057c02 */ /* 0x002fee0008000f00 */
.L_x_171:
[----:B-1----:R1:W2:Y:S02]  /*9e80*/  SYNCS.PHASECHK.TRANS64.TRYWAIT P0, [R5+URZ+0x70], R4 ;  /* 0x00007004050075a7 */ /* 0x0022a400080011ff */
[----:B--2---:R-:W-:Y:S05]  /*9e90*/  @!P0 NANOSLEEP.SYNCS 0x989680 ;  /* 0x009896800000895d */ /* 0x004fea0003900000 */
[----:B------:R-:W2:Y:S02]  /*9ea0*/  @!P0 SYNCS.PHASECHK.TRANS64 P0, [R5+URZ+0x70], R4 ;  /* 0x00007004050085a7 */ /* 0x000ea400080010ff */
[----:B--2---:R-:W-:Y:S05]  /*9eb0*/  @!P0 BRA `(.L_x_171) ;  /* 0xfffffffc00f08947 */ /* 0x004fea000383ffff */
[----:B------:R-:W-:Y:S05]  /*9ec0*/  BRA `(.L_x_172) ;  /* 0xffffffac00507947 */ /* 0x000fea000383ffff */
.L_x_84:
[----:B-1----:R-:W-:Y:S07]  /*9ed0*/  MOV R5, UR21 ;  /* 0x0000001500057c02 */ /* 0x002fee0008000f00 */
.L_x_173:
[----:B-1----:R1:W2:Y:S02]  /*9ee0*/  SYNCS.PHASECHK.TRANS64.TRYWAIT P0, [R5+URZ+0x78], R4 ;  /* 0x00007804050075a7 */ /* 0x0022a400080011ff */
[----:B--2---:R-:W-:Y:S05]  /*9ef0*/  @!P0 NANOSLEEP.SYNCS 0x989680 ;  /* 0x009896800000895d */ /* 0x004fea0003900000 */
[----:B------:R-:W2:Y:S02]  /*9f00*/  @!P0 SYNCS.PHASECHK.TRANS64 P0, [R5+URZ+0x78], R4 ;  /* 0x00007804050085a7 */ /* 0x000ea400080010ff */
[----:B--2---:R-:W-:Y:S05]  /*9f10*/  @!P0 BRA `(.L_x_173) ;  /* 0xfffffffc00f08947 */ /* 0x004fea000383ffff */
[----:B------:R-:W-:Y:S05]  /*9f20*/  BRA `(.L_x_174) ;  /* 0xffffffac00987947 */ /* 0x000fea000383ffff */
.L_x_86:
[----:B------:R-:W-:-:S07]  /*9f30*/  MOV R0, UR21 ;  /* 0x0000001500007c02 */ /* 0x000fce0008000f00 */
.L_x_175:
[----:B-1----:R1:W2:Y:S02]  /*9f40*/  SYNCS.PHASECHK.TRANS64.TRYWAIT P0, [R0+URZ+0x60], R3 ;  /* 0x00006003000075a7 */ /* 0x0022a400080011ff */
[----:B--2---:R-:W-:Y:S05]  /*9f50*/  @!P0 NANOSLEEP.SYNCS 0x989680 ;  /* 0x009896800000895d */ /* 0x004fea0003900000 */
[----:B------:R-:W2:Y:S02]  /*9f60*/  @!P0 SYNCS.PHASECHK.TRANS64 P0, [R0+URZ+0x60], R3 ;  /* 0x00006003000085a7 */ /* 0x000ea400080010ff */
[----:B--2---:R-:W-:Y:S05]  /*9f70*/  @!P0 BRA `(.L_x_175) ;  /* 0xfffffffc00f08947 */ /* 0x004fea000383ffff */
[----:B------:R-:W-:Y:S05]  /*9f80*/  BRA `(.L_x_176) ;  /* 0xffffffb000107947 */ /* 0x000fea000383ffff */
.L_x_87:
[----:B-1----:R-:W-:-:S07]  /*9f90*/  MOV R0, UR21 ;  /* 0x0000001500007c02 */ /* 0x002fce0008000f00 */
.L_x_177:
[----:B-1----:R1:W2:Y:S02]  /*9fa0*/  SYNCS.PHASECHK.TRANS64.TRYWAIT P0, [R0+URZ+0x68], R3 ;  /* 0x00006803000075a7 */ /* 0x0022a400080011ff */
[----:B--2---:R-:W-:Y:S05]  /*9fb0*/  @!P0 NANOSLEEP.SYNCS 0x989680 ;  /* 0x009896800000895d */ /* 0x004fea0003900000 */
[----:B------:R-:W2:Y:S02]  /*9fc0*/  @!P0 SYNCS.PHASECHK.TRANS64 P0, [R0+URZ+0x68], R3 ;  /* 0x00006803000085a7 */ /* 0x000ea400080010ff */
[----:B--2---:R-:W-:Y:S05]  /*9fd0*/  @!P0 BRA `(.L_x_177) ;  /* 0xfffffffc00f08947 */ /* 0x004fea000383ffff */
[----:B------:R-:W-:Y:S05]  /*9fe0*/  BRA `(.L_x_178) ;  /* 0xffffffb000007947 */ /* 0x000fea000383ffff */
.L_x_88:
[----:B-1----:R-:W-:-:S07]  /*9ff0*/  MOV R0, UR21 ;  /* 0x0000001500007c02 */ /* 0x002fce0008000f00 */
.L_x_179:
[----:B-1----:R1:W2:Y:S02]  /*a000*/  SYNCS.PHASECHK.TRANS64.TRYWAIT P0, [R0+URZ+0x70], R3 ;  /* 0x00007003000075a7 */ /* 0x0022a400080011ff */
[----:B--2---:R-:W-:Y:S05]  /*a010*/  @!P0 NANOSLEEP.SYNCS 0x989680 ;  /* 0x009896800000895d */ /* 0x004fea0003900000 */
[----:B------:R-:W2:Y:S02]  /*a020*/  @!P0 SYNCS.PHASECHK.TRANS64 P0, [R0+URZ+0x70], R3 ;  /* 0x00007003000085a7 */ /* 0x000ea400080010ff */
[----:B--2---:R-:W-:Y:S05]  /*a030*/  @!P0 BRA `(.L_x_179) ;  /* 0xfffffffc00f08947 */ /* 0x004fea000383ffff */
[----:B------:R-:W-:Y:S05]  /*a040*/  BRA `(.L_x_180) ;  /* 0xffffffac00f07947 */ /* 0x000fea000383ffff */
.L_x_90:
[----:B-1----:R1:W2:Y:S02]  /*a050*/  SYNCS.PHASECHK.TRANS64.TRYWAIT P0, [R3+URZ+0x90], R0 ;  /* 0x00009000030075a7 */ /* 0x0022a400080011ff */
[----:B--2---:R-:W-:Y:S05]  /*a060*/  @!P0 NANOSLEEP.SYNCS 0x989680 ;  /* 0x009896800000895d */ /* 0x004fea0003900000 */
[----:B------:R-:W2:Y:S02]  /*a070*/  @!P0 SYNCS.PHASECHK.TRANS64 P0, [R3+URZ+0x90], R0 ;  /* 0x00009000030085a7 */ /* 0x000ea400080010ff */
[----:B--2---:R-:W-:Y:S05]  /*a080*/  @!P0 BRA `(.L_x_90) ;  /* 0xfffffffc00f08947 */ /* 0x004fea000383ffff */
[----:B------:R-:W-:Y:S05]  /*a090*/  BRA `(.L_x_181) ;  /* 0xffffffb000bc7947 */ /* 0x000fea000383ffff */
.L_x_101:
[----:B-1----:R-:W-:Y:S04]  /*a0a0*/  MOV R0, UR44 ;  /* 0x0000002c00007c02 */ /* 0x002fe80008000f00 */
[----:B------:R1:W2:Y:S03]  /*a0b0*/  SYNCS.PHASECHK.TRANS64.TRYWAIT P1, [R0+URZ+0x40], R5 ;  /* 0x00004005000075a7 */ /* 0x0002a600080211ff */
[----:B--2---:R-:W-:Y:S05]  /*a0c0*/  @!P1 NANOSLEEP.SYNCS 0x989680 ;  /* 0x009896800000995d */ /* 0x004fea0003900000 */
[----:B------:R-:W2:Y:S02]  /*a0d0*/  @!P1 SYNCS.PHASECHK.TRANS64 P1, [R0+URZ+0x40], R5 ;  /* 0x00004005000095a7 */ /* 0x000ea400080210ff */
[----:B--2---:R-:W-:Y:S05]  /*a0e0*/  @!P1 BRA `(.L_x_101) ;  /* 0xfffffffc00ec9947 */ /* 0x004fea000383ffff */
[----:B------:R-:W-:Y:S05]  /*a0f0*/  BRA `(.L_x_100) ;  /* 0xffffffc000507947 */ /* 0x000fea000383ffff */
.L_x_103:
[----:B-1----:R1:W4:Y:S02]  /*a100*/  SYNCS.PHASECHK.TRANS64.TRYWAIT P0, [R98+URZ+0xb0], R3 ;  /* 0x0000b003620075a7 */ /* 0x00232400080011ff */
[----:B----4-:R-:W-:Y:S05]  /*a110*/  @!P0 NANOSLEEP.SYNCS 0x989680 ;  /* 0x009896800000895d */ /* 0x010fea0003900000 */
[----:B------:R-:W4:Y:S02]  /*a120*/  @!P0 SYNCS.PHASECHK.TRANS64 P0, [R98+URZ+0xb0], R3 ;  /* 0x0000b003620085a7 */ /* 0x000f2400080010ff */
[----:B----4-:R-:W-:Y:S05]  /*a130*/  @!P0 BRA `(.L_x_103) ;  /* 0xfffffffc00f08947 */ /* 0x010fea000383ffff */
[----:B------:R-:W-:Y:S05]  /*a140*/  BRA `(.L_x_102) ;  /* 0xffffffc0007c7947 */ /* 0x000fea000383ffff */
.L_x_112:
[----:B--2---:R2:W3:Y:S02]  /*a150*/  SYNCS.PHASECHK.TRANS64.TRYWAIT P0, [R3+URZ+0x40], R0 ;  /* 0x00004000030075a7 */ /* 0x0044e400080011ff */
[----:B---3--:R-:W-:Y:S05]  /*a160*/  @!P0 NANOSLEEP.SYNCS 0x989680 ;  /* 0x009896800000895d */ /* 0x008fea0003900000 */
[----:B------:R-:W3:Y:S02]  /*a170*/  @!P0 SYNCS.PHASECHK.TRANS64 P0, [R3+URZ+0x40], R0 ;  /* 0x00004000030085a7 */ /* 0x000ee400080010ff */
[----:B---3--:R-:W-:Y:S05]  /*a180*/  @!P0 BRA `(.L_x_112) ;  /* 0xfffffffc00f08947 */ /* 0x008fea000383ffff */
[----:B------:R-:W-:Y:S05]  /*a190*/  BRA `(.L_x_111) ;  /* 0xffffffcc00607947 */ /* 0x000fea000383ffff */
.L_x_120:
[----:B-1----:R1:W3:Y:S02]  /*a1a0*/  SYNCS.PHASECHK.TRANS64.TRYWAIT P0, [R63+URZ+0x40], R4 ;  /* 0x000040043f0075a7 */ /* 0x0022e400080011ff */
[----:B---3--:R-:W-:Y:S05]  /*a1b0*/  @!P0 NANOSLEEP.SYNCS 0x989680 ;  /* 0x009896800000895d */ /* 0x008fea0003900000 */
[----:B------:R-:W3:Y:S02]  /*a1c0*/  @!P0 SYNCS.PHASECHK.TRANS64 P0, [R63+URZ+0x40], R4 ;  /* 0x000040043f0085a7 */ /* 0x000ee400080010ff */
[----:B---3--:R-:W-:Y:S05]  /*a1d0*/  @!P0 BRA `(.L_x_120) ;  /* 0xfffffffc00f08947 */ /* 0x008fea000383ffff */
[----:B------:R-:W-:Y:S05]  /*a1e0*/  BRA `(.L_x_119) ;  /* 0xffffffd800687947 */ /* 0x000fea000383ffff */
.L_x_128:
[----:B-1----:R1:W3:Y:S02]  /*a1f0*/  SYNCS.PHASECHK.TRANS64.TRYWAIT P0, [R108+URZ+0x40], R3 ;  /* 0x000040036c0075a7 */ /* 0x0022e400080011ff */
[----:B---3--:R-:W-:Y:S05]  /*a200*/  @!P0 NANOSLEEP.SYNCS 0x989680 ;  /* 0x009896800000895d */ /* 0x008fea0003900000 */
[----:B------:R-:W3:Y:S02]  /*a210*/  @!P0 SYNCS.PHASECHK.TRANS64 P0, [R108+URZ+0x40], R3 ;  /* 0x000040036c0085a7 */ /* 0x000ee400080010ff */
[----:B---3--:R-:W-:Y:S05]  /*a220*/  @!P0 BRA `(.L_x_128) ;  /* 0xfffffffc00f08947 */ /* 0x008fea000383ffff */
[----:B------:R-:W-:Y:S05]  /*a230*/  BRA `(.L_x_127) ;  /* 0xffffffe4006c7947 */ /* 0x000fea000383ffff */
        .weak           $__internal_0_$__cuda_sm10x_tcgen05_guardrail_trap_col_being_dealloced_not_returned_by_alloc
        .type           $__internal_0_$__cuda_sm10x_tcgen05_guardrail_trap_col_being_dealloced_not_returned_by_alloc,@function
        .size           $__internal_0_$__cuda_sm10x_tcgen05_guardrail_trap_col_being_dealloced_not_returned_by_alloc,($__internal_1_$__cuda_sm10x_tcgen05_guardrail_trap_phase_invalid_during_alloc - $__internal_0_$__cuda_sm10x_tcgen05_guardrail_trap_col_being_dealloced_not_returned_by_alloc)
$__internal_0_$__cuda_sm10x_tcgen05_guardrail_trap_col_being_dealloced_not_returned_by_alloc:
[----:B------:R-:W-:Y:S05]  /*a240*/  BPT.TRAP 0x1 ;  /* 0x000000040000795c */ /* 0x000fea0000300000 */
[----:B------:R-:W-:-:S04]  /*a250*/  HFMA2 R3, -RZ, RZ, 0, 0 ;  /* 0x00000000ff037431 */ /* 0x000fc800000001ff */
[----:B------:R-:W-:Y:S05]  /*a260*/  RET.REL.NODEC R2 `(_ZN7cutlass13device_kernelINS_4gemm6kernel13GemmUniversalIN4cute5tupleIJiiiiEEENS1_10collective13CollectiveMmaINS1_35MainloopSm100TmaUmmaWarpSpecializedILi4ELi2ELi4ENS5_IJNS4_1CILi2EEENSA_ILi1EEESC_EEEEENS5_IJNSA_ILi64EEENSA_ILi256EEESF_EEENS_6half_tENS5_IJlSC_lEEESI_SJ_NS4_8TiledMMAINS4_8MMA_AtomIJNS4_20SM100_MMA_F16BF16_SSISI_SI_fLi64ELi256ELNS4_4UMMA5MajorE0ELSO_0ELNSN_7ScaleInE0ELSP_0EEEEEENS4_6LayoutINS5_IJSC_SC_SC_EEENS5_IJNSA_ILi0EEESU_SU_EEEEENS5_IJNS4_10UnderscoreESX_SX_EEEEENS4_13SM90_TMA_LOADENS4_14ComposedLayoutINS4_7SwizzleILi3ELi4ELi3EEENS4_18smem_ptr_flag_bitsILi16EEENSS_INS5_IJNSA_ILi8EEESF_EEENS5_IJSF_SC_EEEEEEEvNS4_8identityENS4_23SM90_TMA_LOAD_MULTICASTES1A_vS1B_EENS_8epilogue10collective18CollectiveEpilogueINS1E_23Sm100TmaWarpSpecializedILi4ELi2ELi32ELb1ELb0EEEJSH_NS5_IJNSS_ISF_SC_EES1J_EEESI_SJ_SI_SJ_NS1E_6fusion15FusionCallbacksIS1I_NS1L_17LinearCombinationISI_fSI_fLNS_15FloatRoundStyleE2EEESH_S1K_JEEENS4_5SM1004TMEM4LOAD26SM100_TMEM_LOAD_16dp256b8xES10_S1A_NS4_17SM75_U32x4_LDSM_NENS4_14SM90_TMA_STOREES1A_NS4_17SM90_U32x4_STSM_NENS4_39AutoVectorizingCopyWithAssumedAlignmentILi128EEEEEEvvEEEEvNT_6ParamsE) ;  /* 0xffffff5c02647950 */ /* 0x000fea0003c3ffff */
        .weak           $__internal_1_$__cuda_sm10x_tcgen05_guardrail_trap_phase_invalid_during_alloc
        .type           $__internal_1_$__cuda_sm10x_tcgen05_guardrail_trap_phase_invalid_during_alloc,@function
        .size           $__internal_1_$__cuda_sm10x_tcgen05_guardrail_trap_phase_invalid_during_alloc,($__internal_2_$__cuda_sm10x_tcgen05_guardrail_trap_unallocated_columns_being_dealloced - $__internal_1_$__cuda_sm10x_tcgen05_guardrail_trap_phase_invalid_during_alloc)
$__internal_1_$__cuda_sm10x_tcgen05_guardrail_trap_phase_invalid_during_alloc:
[----:B------:R-:W-:Y:S05]  /*a270*/  BPT.TRAP 0x1 ;  /* 0x000000040000795c */ /* 0x000fea0000300000 */
[----:B------:R-:W-:-:S04]  /*a280*/  MOV R5, 0x0 ;  /* 0x0000000000057802 */ /* 0x000fc80000000f00 */
[----:B------:R-:W-:Y:S05]  /*a290*/  RET.REL.NODEC R4 `(_ZN7cutlass13device_kernelINS_4gemm6kernel13GemmUniversalIN4cute5tupleIJiiiiEEENS1_10collective13CollectiveMmaINS1_35MainloopSm100TmaUmmaWarpSpecializedILi4ELi2ELi4ENS5_IJNS4_1CILi2EEENSA_ILi1EEESC_EEEEENS5_IJNSA_ILi64EEENSA_ILi256EEESF_EEENS_6half_tENS5_IJlSC_lEEESI_SJ_NS4_8TiledMMAINS4_8MMA_AtomIJNS4_20SM100_MMA_F16BF16_SSISI_SI_fLi64ELi256ELNS4_4UMMA5MajorE0ELSO_0ELNSN_7ScaleInE0ELSP_0EEEEEENS4_6LayoutINS5_IJSC_SC_SC_EEENS5_IJNSA_ILi0EEESU_SU_EEEEENS5_IJNS4_10UnderscoreESX_SX_EEEEENS4_13SM90_TMA_LOADENS4_14ComposedLayoutINS4_7SwizzleILi3ELi4ELi3EEENS4_18smem_ptr_flag_bitsILi16EEENSS_INS5_IJNSA_ILi8EEESF_EEENS5_IJSF_SC_EEEEEEEvNS4_8identityENS4_23SM90_TMA_LOAD_MULTICASTES1A_vS1B_EENS_8epilogue10collective18CollectiveEpilogueINS1E_23Sm100TmaWarpSpecializedILi4ELi2ELi32ELb1ELb0EEEJSH_NS5_IJNSS_ISF_SC_EES1J_EEESI_SJ_SI_SJ_NS1E_6fusion15FusionCallbacksIS1I_NS1L_17LinearCombinationISI_fSI_fLNS_15FloatRoundStyleE2EEESH_S1K_JEEENS4_5SM1004TMEM4LOAD26SM100_TMEM_LOAD_16dp256b8xES10_S1A_NS4_17SM75_U32x4_LDSM_NENS4_14SM90_TMA_STOREES1A_NS4_17SM90_U32x4_STSM_NENS4_39AutoVectorizingCopyWithAssumedAlignmentILi128EEEEEEvvEEEEvNT_6ParamsE) ;  /* 0xffffff5c04587950 */ /* 0x000fea0003c3ffff */
        .weak           $__internal_2_$__cuda_sm10x_tcgen05_guardrail_trap_unallocated_columns_being_dealloced
        .type           $__internal_2_$__cuda_sm10x_tcgen05_guardrail_trap_unallocated_columns_being_dealloced,@function
        .size           $__internal_2_$__cuda_sm10x_tcgen05_guardrail_trap_unallocated_columns_being_dealloced,(.L_x_183 - $__internal_2_$__cuda_sm10x_tcgen05_guardrail_trap_unallocated_columns_being_dealloced)
$__internal_2_$__cuda_sm10x_tcgen05_guardrail_trap_unallocated_columns_being_dealloced:
[----:B------:R-:W-:Y:S05]  /*a2a0*/  BPT.TRAP 0x1 ;  /* 0x000000040000795c */ /* 0x000fea0000300000 */
[----:B------:R-:W-:-:S04]  /*a2b0*/  HFMA2 R3, -RZ, RZ, 0, 0 ;  /* 0x00000000ff037431 */ /* 0x000fc800000001ff */
[----:B------:R-:W-:Y:S05]  /*a2c0*/  RET.REL.NODEC R2 `(_ZN7cutlass13device_kernelINS_4gemm6kernel13GemmUniversalIN4cute5tupleIJiiiiEEENS1_10collective13CollectiveMmaINS1_35MainloopSm100TmaUmmaWarpSpecializedILi4ELi2ELi4ENS5_IJNS4_1CILi2EEENSA_ILi1EEESC_EEEEENS5_IJNSA_ILi64EEENSA_ILi256EEESF_EEENS_6half_tENS5_IJlSC_lEEESI_SJ_NS4_8TiledMMAINS4_8MMA_AtomIJNS4_20SM100_MMA_F16BF16_SSISI_SI_fLi64ELi256ELNS4_4UMMA5MajorE0ELSO_0ELNSN_7ScaleInE0ELSP_0EEEEEENS4_6LayoutINS5_IJSC_SC_SC_EEENS5_IJNSA_ILi0EEESU_SU_EEEEENS5_IJNS4_10UnderscoreESX_SX_EEEEENS4_13SM90_TMA_LOADENS4_14ComposedLayoutINS4_7SwizzleILi3ELi4ELi3EEENS4_18smem_ptr_flag_bitsILi16EEENSS_INS5_IJNSA_ILi8EEESF_EEENS5_IJSF_SC_EEEEEEEvNS4_8identityENS4_23SM90_TMA_LOAD_MULTICASTES1A_vS1B_EENS_8epilogue10collective18CollectiveEpilogueINS1E_23Sm100TmaWarpSpecializedILi4ELi2ELi32ELb1ELb0EEEJSH_NS5_IJNSS_ISF_SC_EES1J_EEESI_SJ_SI_SJ_NS1E_6fusion15FusionCallbacksIS1I_NS1L_17LinearCombinationISI_fSI_fLNS_15FloatRoundStyleE2EEESH_S1K_JEEENS4_5SM1004TMEM4LOAD26SM100_TMEM_LOAD_16dp256b8xES10_S1A_NS4_17SM75_U32x4_LDSM_NENS4_14SM90_TMA_STOREES1A_NS4_17SM90_U32x4_STSM_NENS4_39AutoVectorizingCopyWithAssumedAlignmentILi128EEEEEEvvEEEEvNT_6ParamsE) ;  /* 0xffffff5c024c7950 */ /* 0x000fea0003c3ffff */
.L_x_182:
[----:B------:R-:W-:-:S00]  /*a2d0*/  BRA `(.L_x_182) ;  /* 0xfffffffc00fc7947 */ /* 0x000fc0000383ffff */
[----:B------:R-:W-:-:S00]  /*a2e0*/  NOP ;  /* 0x0000000000007918 */ /* 0x000fc00000000000 */
        /* <DEDUP_REMOVED lines=9> */
.L_x_183:


//--------------------- .nv.global.init           --------------------------
	.section	.nv.global.init,"aw",@progbits
.nv.global.init:
	.type		$str$27,@object
	.size		$str$27,($str$28 - $str$27)
$str$27:
        /*0000*/ 	.byte	0x28, 0x61, 0x64, 0x64, 0x72, 0x65, 0x73, 0x73, 0x20, 0x26, 0x20, 0x6d, 0x61, 0x73, 0x6b, 0x29
        /*0010*/ 	.byte	0x20, 0x3d, 0x3d, 0x20, 0x30, 0x00
	.type		$str$28,@object
	.size		$str$28,($str$26 - $str$28)
$str$28:
        /*0016*/ 	.byte	0x2f, 0x74, 0x6d, 0x70, 0x2f, 0x63, 0x75, 0x74, 0x6c, 0x61, 0x73, 0x73, 0x5f, 0x73, 0x77, 0x65
        /*0026*/ 	.byte	0x65, 0x70, 0x5f, 0x73, 0x72, 0x63, 0x2f, 0x69, 0x6e, 0x63, 0x6c, 0x75, 0x64, 0x65, 0x2f, 0x63
        /*0036*/ 	.byte	0x75, 0x74, 0x65, 0x2f, 0x70, 0x6f, 0x69, 0x6e, 0x74, 0x65, 0x72, 0x5f, 0x66, 0x6c, 0x61, 0x67
        /*0046*/ 	.byte	0x67, 0x65, 0x64, 0x2e, 0x68, 0x70, 0x70, 0x00
	.type		$str$26,@object
	.size		$str$26,($str$25 - $str$26)
$str$26:
        /*004e*/ 	.byte	0x2f, 0x74, 0x6d, 0x70, 0x2f, 0x63, 0x75, 0x74, 0x6c, 0x61, 0x73, 0x73, 0x5f, 0x73, 0x77, 0x65
        /*005e*/ 	.byte	0x65, 0x70, 0x5f, 0x73, 0x72, 0x63, 0x2f, 0x69, 0x6e, 0x63, 0x6c, 0x75, 0x64, 0x65, 0x2f, 0x63
        /*006e*/ 	.byte	0x75, 0x74, 0x65, 0x2f, 0x61, 0x74, 0x6f, 0x6d, 0x2f, 0x63, 0x6f, 0x70, 0x79, 0x5f, 0x74, 0x72
        /*007e*/ 	.byte	0x61, 0x69, 0x74, 0x73, 0x5f, 0x73, 0x6d, 0x31, 0x30, 0x30, 0x2e, 0x68, 0x70, 0x70, 0x00
	.type		$str$25,@object
	.size		$str$25,(__unnamed_1 - $str$25)
$str$25:
        /*008d*/ 	.byte	0x28, 0x28, 0x75, 0x69, 0x6e, 0x74, 0x33, 0x32, 0x5f, 0x74, 0x28, 0x74, 0x68, 0x72, 0x65, 0x61
        /*009d*/ 	.byte	0x64, 0x49, 0x64, 0x78, 0x2e, 0x78, 0x29, 0x20, 0x2f, 0x20, 0x33, 0x32, 0x29, 0x20, 0x25, 0x20
        /*00ad*/ 	.byte	0x34, 0x29, 0x20, 0x3d, 0x3d, 0x20, 0x28, 0x28, 0x28, 0x74, 0x6d, 0x65, 0x6d, 0x5f, 0x61, 0x64
        /*00bd*/ 	.byte	0x64, 0x72, 0x20, 0x3e, 0x3e, 0x20, 0x31, 0x36, 0x29, 0x20, 0x2f, 0x20, 0x33, 0x32, 0x29, 0x20
        /*00cd*/ 	.byte	0x25, 0x20, 0x34, 0x29, 0x00
	.type		__unnamed_1,@object
	.size		__unnamed_1,(__unnamed_2 - __unnamed_1)
__unnamed_1:
        /*00d2*/ 	.byte	0x61, 0x75, 0x74, 0x6f, 0x20, 0x63, 0x75, 0x74, 0x65, 0x3a, 0x3a, 0x61, 0x73, 0x5f, 0x70, 0x6f
        /* <DEDUP_REMOVED lines=24> */
        /*0262*/ 	.byte	0x3e, 0x3e, 0x3e, 0x5d, 0x00
	.type		__unnamed_2,@object
	.size		__unnamed_2,(.L_2 - __unnamed_2)
__unnamed_2:
        /* <DEDUP_REMOVED lines=46> */
        /*0547*/ 	.byte	0x75, 0x74, 0x65, 0x3a, 0x3a, 0x43, 0x3c, 0x30, 0x3e, 0x3e, 0x3e, 0x3e, 0x5d, 0x00
.L_2:


//--------------------- .nv.shared._ZN7cutlass13device_kernelINS_4gemm6kernel13GemmUniversalIN4cute5tupleIJiiiiEEENS1_10collective13CollectiveMmaINS1_35MainloopSm100TmaUmmaWarpSpecializedILi4ELi2ELi4ENS5_IJNS4_1CILi2EEENSA_ILi1EEESC_EEEEENS5_IJNSA_ILi64EEENSA_ILi256EEESF_EEENS_6half_tENS5_IJlSC_lEEESI_SJ_NS4_8TiledMMAINS4_8MMA_AtomIJNS4_20SM100_MMA_F16BF16_SSISI_SI_fLi64ELi256ELNS4_4UMMA5MajorE0ELSO_0ELNSN_7ScaleInE0ELSP_0EEEEEENS4_6LayoutINS5_IJSC_SC_SC_EEENS5_IJNSA_ILi0EEESU_SU_EEEEENS5_IJNS4_10UnderscoreESX_SX_EEEEENS4_13SM90_TMA_LOADENS4_14ComposedLayoutINS4_7SwizzleILi3ELi4ELi3EEENS4_18smem_ptr_flag_bitsILi16EEENSS_INS5_IJNSA_ILi8EEESF_EEENS5_IJSF_SC_EEEEEEEvNS4_8identityENS4_23SM90_TMA_LOAD_MULTICASTES1A_vS1B_EENS_8epilogue10collective18CollectiveEpilogueINS1E_23Sm100TmaWarpSpecializedILi4ELi2ELi32ELb1ELb0EEEJSH_NS5_IJNSS_ISF_SC_EES1J_EEESI_SJ_SI_SJ_NS1E_6fusion15FusionCallbacksIS1I_NS1L_17LinearCombinationISI_fSI_fLNS_15FloatRoundStyleE2EEESH_S1K_JEEENS4_5SM1004TMEM4LOAD26SM100_TMEM_LOAD_16dp256b8xES10_S1A_NS4_17SM75_U32x4_LDSM_NENS4_14SM90_TMA_STOREES1A_NS4_17SM90_U32x4_STSM_NENS4_39AutoVectorizingCopyWithAssumedAlignmentILi128EEEEEEvvEEEEvNT_6ParamsE --------------------------
	.section	.nv.shared._ZN7cutlass13device_kernelINS_4gemm6kernel13GemmUniversalIN4cute5tupleIJiiiiEEENS1_10collective13CollectiveMmaINS1_35MainloopSm100TmaUmmaWarpSpecializedILi4ELi2ELi4ENS5_IJNS4_1CILi2EEENSA_ILi1EEESC_EEEEENS5_IJNSA_ILi64EEENSA_ILi256EEESF_EEENS_6half_tENS5_IJlSC_lEEESI_SJ_NS4_8TiledMMAINS4_8MMA_AtomIJNS4_20SM100_MMA_F16BF16_SSISI_SI_fLi64ELi256ELNS4_4UMMA5MajorE0ELSO_0ELNSN_7ScaleInE0ELSP_0EEEEEENS4_6LayoutINS5_IJSC_SC_SC_EEENS5_IJNSA_ILi0EEESU_SU_EEEEENS5_IJNS4_10UnderscoreESX_SX_EEEEENS4_13SM90_TMA_LOADENS4_14ComposedLayoutINS4_7SwizzleILi3ELi4ELi3EEENS4_18smem_ptr_flag_bitsILi16EEENSS_INS5_IJNSA_ILi8EEESF_EEENS5_IJSF_SC_EEEEEEEvNS4_8identityENS4_23SM90_TMA_LOAD_MULTICASTES1A_vS1B_EENS_8epilogue10collective18CollectiveEpilogueINS1E_23Sm100TmaWarpSpecializedILi4ELi2ELi32ELb1ELb0EEEJSH_NS5_IJNSS_ISF_SC_EES1J_EEESI_SJ_SI_SJ_NS1E_6fusion15FusionCallbacksIS1I_NS1L_17LinearCombinationISI_fSI_fLNS_15FloatRoundStyleE2EEESH_S1K_JEEENS4_5SM1004TMEM4LOAD26SM100_TMEM_LOAD_16dp256b8xES10_S1A_NS4_17SM75_U32x4_LDSM_NENS4_14SM90_TMA_STOREES1A_NS4_17SM90_U32x4_STSM_NENS4_39AutoVectorizingCopyWithAssumedAlignmentILi128EEEEEEvvEEEEvNT_6ParamsE,"aw",@nobits
	.sectionflags	@""
	.align	16
	.zero		1024


//--------------------- .nv.shared.reserved.0     --------------------------
	.section	.nv.shared.reserved.0,"aw",@nobits
	.weak		__nv_reservedSMEM_offset_0_alias
	.size		__nv_reservedSMEM_offset_0_alias, 0, 64
	.other		__nv_reservedSMEM_offset_0_alias,@"STO_CUDA_RESERVED_SHARED STV_DEFAULT"
__nv_reservedSMEM_offset_0_alias:
	.zero		0
.nv.shared.reserved.0:
	.zero		64
	.weak		__nv_reservedSMEM_tcgen05_partition
	.type		__nv_reservedSMEM_tcgen05_partition,@object
	.size		__nv_reservedSMEM_tcgen05_partition,(.L_0 - __nv_reservedSMEM_tcgen05_partition)
__nv_reservedSMEM_tcgen05_partition:
	.zero		32
.L_0:


//--------------------- .nv.global                --------------------------
	.section	.nv.global,"aw",@nobits
.nv.global:
	.type		_ZN39_INTERNAL_f47e1fa3_4_k_cu_e1797cfb_74044cute1_E,@object
	.size		_ZN39_INTERNAL_f47e1fa3_4_k_cu_e1797cfb_74044cute1_E,(_ZN39_INTERNAL_f47e1fa3_4_k_cu_e1797cfb_74044cuda3std3__45__cpo6cbeginE - _ZN39_INTERNAL_f47e1fa3_4_k_cu_e1797cfb_74044cute1_E)
_ZN39_INTERNAL_f47e1fa3_4_k_cu_e1797cfb_74044cute1_E:
	.zero		1
	.type		_ZN39_INTERNAL_f47e1fa3_4_k_cu_e1797cfb_74044cuda3std3__45__cpo6cbeginE,@object
	.size		_ZN39_INTERNAL_f47e1fa3_4_k_cu_e1797cfb_74044cuda3std3__45__cpo6cbeginE,(_ZN39_INTERNAL_f47e1fa3_4_k_cu_e1797cfb_74044cuda3std3__48in_placeE - _ZN39_INTERNAL_f47e1fa3_4_k_cu_e1797cfb_74044cuda3std3__45__cpo6cbeginE)
_ZN39_INTERNAL_f47e1fa3_4_k_cu_e1797cfb_74044cuda3std3__45__cpo6cbeginE:
	.zero		1
	.type		_ZN39_INTERNAL_f47e1fa3_4_k_cu_e1797cfb_74044cuda3std3__48in_placeE,@object
	.size		_ZN39_INTERNAL_f47e1fa3_4_k_cu_e1797cfb_74044cuda3std3__48in_placeE,(_ZN39_INTERNAL_f47e1fa3_4_k_cu_e1797cfb_74044cuda3std6ranges3__45__cpo9iter_moveE - _ZN39_INTERNAL_f47e1fa3_4_k_cu_e1797cfb_74044cuda3std3__48in_placeE)
_ZN39_INTERNAL_f47e1fa3_4_k_cu_e1797cfb_74044cuda3std3__48in_placeE:
	.zero		1
	.type		_ZN39_INTERNAL_f47e1fa3_4_k_cu_e1797cfb_74044cuda3std6ranges3__45__cpo9iter_moveE,@object
	.size		_ZN39_INTERNAL_f47e1fa3_4_k_cu_e1797cfb_74044cuda3std6ranges3__45__cpo9iter_moveE,(_ZN39_INTERNAL_f47e1fa3_4_k_cu_e1797cfb_74044cuda3std3__45__cpo5beginE - _ZN39_INTERNAL_f47e1fa3_4_k_cu_e1797cfb_74044cuda3std6ranges3__45__cpo9iter_moveE)
_ZN39_INTERNAL_f47e1fa3_4_k_cu_e1797cfb_74044cuda3std6ranges3__45__cpo9iter_moveE:
	.zero		1
	.type		_ZN39_INTERNAL_f47e1fa3_4_k_cu_e1797cfb_74044cuda3std3__45__cpo5beginE,@object
	.size		_ZN39_INTERNAL_f47e1fa3_4_k_cu_e1797cfb_74044cuda3std3__45__cpo5beginE,(_ZN39_INTERNAL_f47e1fa3_4_k_cu_e1797cfb_74044cuda3std3__441_GLOBAL__N__f47e1fa3_4_k_cu_e1797cfb_74046ignoreE - _ZN39_INTERNAL_f47e1fa3_4_k_cu_e1797cfb_74044cuda3std3__45__cpo5beginE)
_ZN39_INTERNAL_f47e1fa3_4_k_cu_e1797cfb_74044cuda3std3__45__cpo5beginE:
	.zero		1
	.type		_ZN39_INTERNAL_f47e1fa3_4_k_cu_e1797cfb_74044cuda3std3__441_GLOBAL__N__f47e1fa3_4_k_cu_e1797cfb_74046ignoreE,@object
	.size		_ZN39_INTERNAL_f47e1fa3_4_k_cu_e1797cfb_74044cuda3std3__441_GLOBAL__N__f47e1fa3_4_k_cu_e1797cfb_74046ignoreE,(_ZN39_INTERNAL_f47e1fa3_4_k_cu_e1797cfb_74044cute7productE - _ZN39_INTERNAL_f47e1fa3_4_k_cu_e1797cfb_74044cuda3std3__441_GLOBAL__N__f47e1fa3_4_k_cu_e1797cfb_74046ignoreE)
_ZN39_INTERNAL_f47e1fa3_4_k_cu_e1797cfb_74044cuda3std3__441_GLOBAL__N__f47e1fa3_4_k_cu_e1797cfb_74046ignoreE:
	.zero		1
	.type		_ZN39_INTERNAL_f47e1fa3_4_k_cu_e1797cfb_74044cute7productE,@object
	.size		_ZN39_INTERNAL_f47e1fa3_4_k_cu_e1797cfb_74044cute7productE,(_ZN39_INTERNAL_f47e1fa3_4_k_cu_e1797cfb_74044cuda3std3__45__cpo3endE - _ZN39_INTERNAL_f47e1fa3_4_k_cu_e1797cfb_74044cute7productE)
_ZN39_INTERNAL_f47e1fa3_4_k_cu_e1797cfb_74044cute7productE:
	.zero		1
	.type		_ZN39_INTERNAL_f47e1fa3_4_k_cu_e1797cfb_74044cuda3std3__45__cpo3endE,@object
	.size		_ZN39_INTERNAL_f47e1fa3_4_k_cu_e1797cfb_74044cuda3std3__45__cpo3endE,(_ZN39_INTERNAL_f47e1fa3_4_k_cu_e1797cfb_74044cuda3std3__419piecewise_constructE - _ZN39_INTERNAL_f47e1fa3_4_k_cu_e1797cfb_74044cuda3std3__45__cpo3endE)
_ZN39_INTERNAL_f47e1fa3_4_k_cu_e1797cfb_74044cuda3std3__45__cpo3endE:
	.zero		1
	.type		_ZN39_INTERNAL_f47e1fa3_4_k_cu_e1797cfb_74044cuda3std3__419piecewise_constructE,@object
	.size		_ZN39_INTERNAL_f47e1fa3_4_k_cu_e1797cfb_74044cuda3std3__419piecewise_constructE,(_ZN39_INTERNAL_f47e1fa3_4_k_cu_e1797cfb_74044cuda3std3__45__cpo4cendE - _ZN39_INTERNAL_f47e1fa3_4_k_cu_e1797cfb_74044cuda3std3__419piecewise_constructE)
_ZN39_INTERNAL_f47e1fa3_4_k_cu_e1797cfb_74044cuda3std3__419piecewise_constructE:
	.zero		1
	.type		_ZN39_INTERNAL_f47e1fa3_4_k_cu_e1797cfb_74044cuda3std3__45__cpo4cendE,@object
	.size		_ZN39_INTERNAL_f47e1fa3_4_k_cu_e1797cfb_74044cuda3std3__45__cpo4cendE,(_ZN39_INTERNAL_f47e1fa3_4_k_cu_e1797cfb_74044cuda3std6ranges3__45__cpo4swapE - _ZN39_INTERNAL_f47e1fa3_4_k_cu_e1797cfb_74044cuda3std3__45__cpo4cendE)
_ZN39_INTERNAL_f47e1fa3_4_k_cu_e1797cfb_74044cuda3std3__45__cpo4cendE:
	.zero		1
	.type		_ZN39_INTERNAL_f47e1fa3_4_k_cu_e1797cfb_74044cuda3std6ranges3__45__cpo4swapE,@object
	.size		_ZN39_INTERNAL_f47e1fa3_4_k_cu_e1797cfb_74044cuda3std6ranges3__45__cpo4swapE,(.L_10 - _ZN39_INTERNAL_f47e1fa3_4_k_cu_e1797cfb_74044cuda3std6ranges3__45__cpo4swapE)
_ZN39_INTERNAL_f47e1fa3_4_k_cu_e1797cfb_74044cuda3std6ranges3__45__cpo4swapE:
	.zero		1
.L_10:


//--------------------- .nv.constant0._ZN7cutlass13device_kernelINS_4gemm6kernel13GemmUniversalIN4cute5tupleIJiiiiEEENS1_10collective13CollectiveMmaINS1_35MainloopSm100TmaUmmaWarpSpecializedILi4ELi2ELi4ENS5_IJNS4_1CILi2EEENSA_ILi1EEESC_EEEEENS5_IJNSA_ILi64EEENSA_ILi256EEESF_EEENS_6half_tENS5_IJlSC_lEEESI_SJ_NS4_8TiledMMAINS4_8MMA_AtomIJNS4_20SM100_MMA_F16BF16_SSISI_SI_fLi64ELi256ELNS4_4UMMA5MajorE0ELSO_0ELNSN_7ScaleInE0ELSP_0EEEEEENS4_6LayoutINS5_IJSC_SC_SC_EEENS5_IJNSA_ILi0EEESU_SU_EEEEENS5_IJNS4_10UnderscoreESX_SX_EEEEENS4_13SM90_TMA_LOADENS4_14ComposedLayoutINS4_7SwizzleILi3ELi4ELi3EEENS4_18smem_ptr_flag_bitsILi16EEENSS_INS5_IJNSA_ILi8EEESF_EEENS5_IJSF_SC_EEEEEEEvNS4_8identityENS4_23SM90_TMA_LOAD_MULTICASTES1A_vS1B_EENS_8epilogue10collective18CollectiveEpilogueINS1E_23Sm100TmaWarpSpecializedILi4ELi2ELi32ELb1ELb0EEEJSH_NS5_IJNSS_ISF_SC_EES1J_EEESI_SJ_SI_SJ_NS1E_6fusion15FusionCallbacksIS1I_NS1L_17LinearCombinationISI_fSI_fLNS_15FloatRoundStyleE2EEESH_S1K_JEEENS4_5SM1004TMEM4LOAD26SM100_TMEM_LOAD_16dp256b8xES10_S1A_NS4_17SM75_U32x4_LDSM_NENS4_14SM90_TMA_STOREES1A_NS4_17SM90_U32x4_STSM_NENS4_39AutoVectorizingCopyWithAssumedAlignmentILi128EEEEEEvvEEEEvNT_6ParamsE --------------------------
	.section	.nv.constant0._ZN7cutlass13device_kernelINS_4gemm6kernel13GemmUniversalIN4cute5tupleIJiiiiEEENS1_10collective13CollectiveMmaINS1_35MainloopSm100TmaUmmaWarpSpecializedILi4ELi2ELi4ENS5_IJNS4_1CILi2EEENSA_ILi1EEESC_EEEEENS5_IJNSA_ILi64EEENSA_ILi256EEESF_EEENS_6half_tENS5_IJlSC_lEEESI_SJ_NS4_8TiledMMAINS4_8MMA_AtomIJNS4_20SM100_MMA_F16BF16_SSISI_SI_fLi64ELi256ELNS4_4UMMA5MajorE0ELSO_0ELNSN_7ScaleInE0ELSP_0EEEEEENS4_6LayoutINS5_IJSC_SC_SC_EEENS5_IJNSA_ILi0EEESU_SU_EEEEENS5_IJNS4_10UnderscoreESX_SX_EEEEENS4_13SM90_TMA_LOADENS4_14ComposedLayoutINS4_7SwizzleILi3ELi4ELi3EEENS4_18smem_ptr_flag_bitsILi16EEENSS_INS5_IJNSA_ILi8EEESF_EEENS5_IJSF_SC_EEEEEEEvNS4_8identityENS4_23SM90_TMA_LOAD_MULTICASTES1A_vS1B_EENS_8epilogue10collective18CollectiveEpilogueINS1E_23Sm100TmaWarpSpecializedILi4ELi2ELi32ELb1ELb0EEEJSH_NS5_IJNSS_ISF_SC_EES1J_EEESI_SJ_SI_SJ_NS1E_6fusion15FusionCallbacksIS1I_NS1L_17LinearCombinationISI_fSI_fLNS_15FloatRoundStyleE2EEESH_S1K_JEEENS4_5SM1004TMEM4LOAD26SM100_TMEM_LOAD_16dp256b8xES10_S1A_NS4_17SM75_U32x4_LDSM_NENS4_14SM90_TMA_STOREES1A_NS4_17SM90_U32x4_STSM_NENS4_39AutoVectorizingCopyWithAssumedAlignmentILi128EEEEEEvvEEEEvNT_6ParamsE,"a",@progbits
	.sectionflags	@""
	.align	4
.nv.constant0._ZN7cutlass13device_kernelINS_4gemm6kernel13GemmUniversalIN4cute5tupleIJiiiiEEENS1_10collective13CollectiveMmaINS1_35MainloopSm100TmaUmmaWarpSpecializedILi4ELi2ELi4ENS5_IJNS4_1CILi2EEENSA_ILi1EEESC_EEEEENS5_IJNSA_ILi64EEENSA_ILi256EEESF_EEENS_6half_tENS5_IJlSC_lEEESI_SJ_NS4_8TiledMMAINS4_8MMA_AtomIJNS4_20SM100_MMA_F16BF16_SSISI_SI_fLi64ELi256ELNS4_4UMMA5MajorE0ELSO_0ELNSN_7ScaleInE0ELSP_0EEEEEENS4_6LayoutINS5_IJSC_SC_SC_EEENS5_IJNSA_ILi0EEESU_SU_EEEEENS5_IJNS4_10UnderscoreESX_SX_EEEEENS4_13SM90_TMA_LOADENS4_14ComposedLayoutINS4_7SwizzleILi3ELi4ELi3EEENS4_18smem_ptr_flag_bitsILi16EEENSS_INS5_IJNSA_ILi8EEESF_EEENS5_IJSF_SC_EEEEEEEvNS4_8identityENS4_23SM90_TMA_LOAD_MULTICASTES1A_vS1B_EENS_8epilogue10collective18CollectiveEpilogueINS1E_23Sm100TmaWarpSpecializedILi4ELi2ELi32ELb1ELb0EEEJSH_NS5_IJNSS_ISF_SC_EES1J_EEESI_SJ_SI_SJ_NS1E_6fusion15FusionCallbacksIS1I_NS1L_17LinearCombinationISI_fSI_fLNS_15FloatRoundStyleE2EEESH_S1K_JEEENS4_5SM1004TMEM4LOAD26SM100_TMEM_LOAD_16dp256b8xES10_S1A_NS4_17SM75_U32x4_LDSM_NENS4_14SM90_TMA_STOREES1A_NS4_17SM90_U32x4_STSM_NENS4_39AutoVectorizingCopyWithAssumedAlignmentILi128EEEEEEvvEEEEvNT_6ParamsE:
	.zero		2944


//--------------------- SYMBOLS --------------------------

	.type		.nv.reservedSmem.offset0,@object
	.size		.nv.reservedSmem.offset0,0x4
	.type		.nv.reservedSmem.cap,@object
	.size		.nv.reservedSmem.cap,0x4
	.type		__assertfail,@function
